//
// Generated by NVIDIA NVVM Compiler
//
// Compiler Build ID: CL-36424714
// Cuda compilation tools, release 13.0, V13.0.88
// Based on NVVM 20.0.0
//

.version 9.0
.target sm_100
.address_size 64

	// .globl	_Z24image_to_histogram_batchPhS_Pf
// _ZZ24image_to_histogram_batchPhS_PfE12local_image1 has been demoted
// _ZZ24image_to_histogram_batchPhS_PfE12local_image2 has been demoted
// _ZZ24image_to_histogram_batchPhS_PfE11local_hist1 has been demoted
// _ZZ24image_to_histogram_batchPhS_PfE11local_hist2 has been demoted
// _ZZ26image_to_histogram_sharedmPhPiE11local_image has been demoted
// _ZZ26image_to_histogram_sharedmPhPiE10local_hist has been demoted

.visible .entry _Z24image_to_histogram_batchPhS_Pf(
	.param .u64 .ptr .align 1 _Z24image_to_histogram_batchPhS_Pf_param_0,
	.param .u64 .ptr .align 1 _Z24image_to_histogram_batchPhS_Pf_param_1,
	.param .u64 .ptr .align 1 _Z24image_to_histogram_batchPhS_Pf_param_2
)
{
	.reg .pred 	%p<41>;
	.reg .b16 	%rs<103>;
	.reg .b32 	%r<37>;
	.reg .b32 	%f<8>;
	.reg .b64 	%rd<10>;
	// demoted variable
	.shared .align 1 .b8 _ZZ24image_to_histogram_batchPhS_PfE12local_image1[1024];
	// demoted variable
	.shared .align 1 .b8 _ZZ24image_to_histogram_batchPhS_PfE12local_image2[1024];
	// demoted variable
	.shared .align 4 .b8 _ZZ24image_to_histogram_batchPhS_PfE11local_hist1[1024];
	// demoted variable
	.shared .align 4 .b8 _ZZ24image_to_histogram_batchPhS_PfE11local_hist2[1024];
	ld.param.u64 	%rd2, [_Z24image_to_histogram_batchPhS_Pf_param_0];
	ld.param.u64 	%rd3, [_Z24image_to_histogram_batchPhS_Pf_param_1];
	ld.param.u64 	%rd1, [_Z24image_to_histogram_batchPhS_Pf_param_2];
	cvta.to.global.u64 	%rd4, %rd3;
	cvta.to.global.u64 	%rd5, %rd2;
	mov.u32 	%r1, %tid.x;
	and.b32  	%r2, %r1, 31;
	shr.u32 	%r3, %r1, 5;
	mov.u32 	%r11, %ctaid.x;
	mov.u32 	%r12, %ntid.x;
	mad.lo.s32 	%r13, %r11, %r12, %r1;
	cvt.u64.u32 	%rd6, %r13;
	add.s64 	%rd7, %rd5, %rd6;
	ld.global.u8 	%rs35, [%rd7];
	mov.u32 	%r14, _ZZ24image_to_histogram_batchPhS_PfE12local_image1;
	add.s32 	%r15, %r14, %r1;
	st.shared.u8 	[%r15], %rs35;
	add.s64 	%rd8, %rd4, %rd6;
	ld.global.u8 	%rs36, [%rd8];
	mov.u32 	%r16, _ZZ24image_to_histogram_batchPhS_PfE12local_image2;
	add.s32 	%r17, %r16, %r1;
	st.shared.u8 	[%r17], %rs36;
	setp.gt.u32 	%p6, %r1, 255;
	shl.b32 	%r18, %r1, 2;
	mov.u32 	%r19, _ZZ24image_to_histogram_batchPhS_PfE11local_hist1;
	add.s32 	%r4, %r19, %r18;
	mov.u32 	%r20, _ZZ24image_to_histogram_batchPhS_PfE11local_hist2;
	add.s32 	%r5, %r20, %r18;
	@%p6 bra 	$L__BB0_2;
	mov.b32 	%r21, 0;
	st.shared.u32 	[%r4], %r21;
	st.shared.u32 	[%r5], %r21;
$L__BB0_2:
	membar.gl;
	shl.b32 	%r22, %r2, 5;
	or.b32  	%r6, %r22, %r3;
	add.s32 	%r7, %r14, %r6;
	ld.shared.u8 	%rs1, [%r7];
	setp.eq.s32 	%p7, %r2, 0;
	setp.lt.u32 	%p1, %r1, 32;
	or.pred  	%p2, %p7, %p1;
	mov.b16 	%rs88, 0;
	@%p2 bra 	$L__BB0_4;
	ld.shared.u8 	%rs38, [%r7+-33];
	setp.lt.u16 	%p9, %rs38, %rs1;
	selp.b16 	%rs88, 0, -128, %p9;
$L__BB0_4:
	setp.eq.s32 	%p10, %r2, 0;
	@%p10 bra 	$L__BB0_6;
	ld.shared.u8 	%rs40, [%r7+-32];
	setp.lt.u16 	%p11, %rs40, %rs1;
	selp.b16 	%rs42, 0, 64, %p11;
	or.b16  	%rs88, %rs42, %rs88;
$L__BB0_6:
	setp.eq.s32 	%p12, %r2, 0;
	setp.eq.s32 	%p13, %r3, 31;
	or.pred  	%p3, %p13, %p12;
	@%p3 bra 	$L__BB0_8;
	ld.shared.u8 	%rs43, [%r7+-31];
	setp.lt.u16 	%p14, %rs43, %rs1;
	selp.b16 	%rs45, 0, 32, %p14;
	or.b16  	%rs88, %rs45, %rs88;
$L__BB0_8:
	setp.eq.s32 	%p15, %r3, 31;
	@%p15 bra 	$L__BB0_10;
	ld.shared.u8 	%rs46, [%r7+1];
	setp.lt.u16 	%p16, %rs46, %rs1;
	selp.b16 	%rs48, 0, 16, %p16;
	or.b16  	%rs88, %rs48, %rs88;
$L__BB0_10:
	setp.eq.s32 	%p17, %r3, 31;
	setp.eq.s32 	%p18, %r2, 31;
	or.pred  	%p4, %p18, %p17;
	@%p4 bra 	$L__BB0_12;
	ld.shared.u8 	%rs49, [%r7+33];
	setp.lt.u16 	%p19, %rs49, %rs1;
	selp.b16 	%rs51, 0, 8, %p19;
	or.b16  	%rs88, %rs51, %rs88;
$L__BB0_12:
	setp.eq.s32 	%p21, %r2, 31;
	mov.pred 	%p40, -1;
	@%p21 bra 	$L__BB0_14;
	ld.shared.u8 	%rs52, [%r7+32];
	setp.lt.u16 	%p22, %rs52, %rs1;
	selp.b16 	%rs54, 0, 4, %p22;
	or.b16  	%rs88, %rs54, %rs88;
	mov.pred 	%p40, %p1;
$L__BB0_14:
	@%p40 bra 	$L__BB0_16;
	ld.shared.u8 	%rs55, [%r7+31];
	setp.lt.u16 	%p23, %rs55, %rs1;
	selp.b16 	%rs57, 0, 2, %p23;
	or.b16  	%rs88, %rs57, %rs88;
$L__BB0_16:
	setp.lt.u32 	%p24, %r1, 32;
	@%p24 bra 	$L__BB0_18;
	ld.shared.u8 	%rs58, [%r7+-1];
	setp.ge.u16 	%p25, %rs58, %rs1;
	selp.u16 	%rs60, 1, 0, %p25;
	or.b16  	%rs88, %rs88, %rs60;
$L__BB0_18:
	add.s32 	%r8, %r16, %r6;
	ld.shared.u8 	%rs18, [%r8];
	mov.b16 	%rs96, 0;
	@%p2 bra 	$L__BB0_20;
	ld.shared.u8 	%rs62, [%r8+-33];
	setp.lt.u16 	%p26, %rs62, %rs18;
	selp.b16 	%rs96, 0, -128, %p26;
$L__BB0_20:
	setp.eq.s32 	%p27, %r2, 0;
	@%p27 bra 	$L__BB0_22;
	ld.shared.u8 	%rs64, [%r8+-32];
	setp.lt.u16 	%p28, %rs64, %rs18;
	selp.b16 	%rs66, 0, 64, %p28;
	or.b16  	%rs96, %rs66, %rs96;
$L__BB0_22:
	@%p3 bra 	$L__BB0_24;
	ld.shared.u8 	%rs67, [%r8+-31];
	setp.lt.u16 	%p29, %rs67, %rs18;
	selp.b16 	%rs69, 0, 32, %p29;
	or.b16  	%rs96, %rs69, %rs96;
$L__BB0_24:
	setp.eq.s32 	%p30, %r3, 31;
	@%p30 bra 	$L__BB0_26;
	ld.shared.u8 	%rs70, [%r8+1];
	setp.lt.u16 	%p31, %rs70, %rs18;
	selp.b16 	%rs72, 0, 16, %p31;
	or.b16  	%rs96, %rs72, %rs96;
$L__BB0_26:
	@%p4 bra 	$L__BB0_28;
	ld.shared.u8 	%rs73, [%r8+33];
	setp.lt.u16 	%p32, %rs73, %rs18;
	selp.b16 	%rs75, 0, 8, %p32;
	or.b16  	%rs96, %rs75, %rs96;
$L__BB0_28:
	setp.eq.s32 	%p33, %r2, 31;
	@%p33 bra 	$L__BB0_30;
	ld.shared.u8 	%rs76, [%r8+32];
	setp.lt.u16 	%p34, %rs76, %rs18;
	selp.b16 	%rs78, 0, 4, %p34;
	or.b16  	%rs96, %rs78, %rs96;
$L__BB0_30:
	@%p40 bra 	$L__BB0_32;
	ld.shared.u8 	%rs79, [%r8+31];
	setp.lt.u16 	%p35, %rs79, %rs18;
	selp.b16 	%rs81, 0, 2, %p35;
	or.b16  	%rs96, %rs81, %rs96;
$L__BB0_32:
	setp.lt.u32 	%p36, %r1, 32;
	@%p36 bra 	$L__BB0_34;
	ld.shared.u8 	%rs82, [%r8+-1];
	setp.ge.u16 	%p37, %rs82, %rs18;
	selp.u16 	%rs84, 1, 0, %p37;
	or.b16  	%rs96, %rs96, %rs84;
$L__BB0_34:
	setp.gt.u32 	%p38, %r1, 255;
	and.b16  	%rs85, %rs88, 255;
	mul.wide.u16 	%r25, %rs85, 4;
	add.s32 	%r27, %r19, %r25;
	atom.shared.add.u32 	%r28, [%r27], 1;
	and.b16  	%rs86, %rs96, 255;
	mul.wide.u16 	%r29, %rs86, 4;
	add.s32 	%r31, %r20, %r29;
	atom.shared.add.u32 	%r32, [%r31], 1;
	bar.sync 	0;
	@%p38 bra 	$L__BB0_38;
	ld.shared.u32 	%r9, [%r4];
	ld.shared.u32 	%r10, [%r5];
	neg.s32 	%r33, %r10;
	setp.eq.s32 	%p39, %r9, %r33;
	@%p39 bra 	$L__BB0_37;
	sub.s32 	%r34, %r9, %r10;
	mul.lo.s32 	%r35, %r34, %r34;
	cvt.rn.f32.u32 	%f4, %r35;
	add.s32 	%r36, %r10, %r9;
	cvt.rn.f32.s32 	%f5, %r36;
	div.rn.f32 	%f7, %f4, %f5;
$L__BB0_37:
	cvta.to.global.u64 	%rd9, %rd1;
	atom.global.add.f32 	%f6, [%rd9], %f7;
$L__BB0_38:
	ret;

}
	// .globl	_Z26image_to_histogram_sharedmPhPi
.visible .entry _Z26image_to_histogram_sharedmPhPi(
	.param .u64 .ptr .align 1 _Z26image_to_histogram_sharedmPhPi_param_0,
	.param .u64 .ptr .align 1 _Z26image_to_histogram_sharedmPhPi_param_1
)
{
	.reg .pred 	%p<27>;
	.reg .b16 	%rs<52>;
	.reg .b32 	%r<22>;
	.reg .b64 	%rd<9>;
	// demoted variable
	.shared .align 1 .b8 _ZZ26image_to_histogram_sharedmPhPiE11local_image[1024];
	// demoted variable
	.shared .align 4 .b8 _ZZ26image_to_histogram_sharedmPhPiE10local_hist[1024];
	ld.param.u64 	%rd2, [_Z26image_to_histogram_sharedmPhPi_param_0];
	ld.param.u64 	%rd1, [_Z26image_to_histogram_sharedmPhPi_param_1];
	cvta.to.global.u64 	%rd3, %rd2;
	mov.u32 	%r1, %tid.x;
	and.b32  	%r2, %r1, 31;
	shr.u32 	%r3, %r1, 5;
	cvt.u64.u32 	%rd4, %r1;
	add.s64 	%rd5, %rd3, %rd4;
	ld.global.u8 	%rs19, [%rd5];
	mov.u32 	%r5, _ZZ26image_to_histogram_sharedmPhPiE11local_image;
	add.s32 	%r6, %r5, %r1;
	st.shared.u8 	[%r6], %rs19;
	and.b32  	%r7, %r1, 1020;
	mov.u32 	%r8, _ZZ26image_to_histogram_sharedmPhPiE10local_hist;
	add.s32 	%r9, %r8, %r7;
	mov.b32 	%r10, 0;
	st.shared.u32 	[%r9], %r10;
	membar.gl;
	shl.b32 	%r11, %r1, 5;
	and.b32  	%r12, %r11, 992;
	or.b32  	%r13, %r12, %r3;
	add.s32 	%r4, %r5, %r13;
	ld.shared.u8 	%rs1, [%r4];
	setp.eq.s32 	%p3, %r2, 0;
	setp.lt.u32 	%p1, %r1, 32;
	or.pred  	%p5, %p3, %p1;
	mov.b16 	%rs45, 0;
	@%p5 bra 	$L__BB1_2;
	ld.shared.u8 	%rs20, [%r4+-33];
	setp.lt.u16 	%p6, %rs20, %rs1;
	selp.b16 	%rs45, 0, -128, %p6;
$L__BB1_2:
	setp.eq.s32 	%p7, %r2, 0;
	@%p7 bra 	$L__BB1_4;
	ld.shared.u8 	%rs22, [%r4+-32];
	setp.lt.u16 	%p8, %rs22, %rs1;
	selp.b16 	%rs24, 0, 64, %p8;
	or.b16  	%rs45, %rs24, %rs45;
$L__BB1_4:
	setp.eq.s32 	%p9, %r2, 0;
	setp.eq.s32 	%p10, %r3, 31;
	or.pred  	%p11, %p10, %p9;
	@%p11 bra 	$L__BB1_6;
	ld.shared.u8 	%rs25, [%r4+-31];
	setp.lt.u16 	%p12, %rs25, %rs1;
	selp.b16 	%rs27, 0, 32, %p12;
	or.b16  	%rs45, %rs27, %rs45;
$L__BB1_6:
	setp.eq.s32 	%p13, %r3, 31;
	@%p13 bra 	$L__BB1_8;
	ld.shared.u8 	%rs28, [%r4+1];
	setp.lt.u16 	%p14, %rs28, %rs1;
	selp.b16 	%rs30, 0, 16, %p14;
	or.b16  	%rs45, %rs30, %rs45;
$L__BB1_8:
	setp.eq.s32 	%p15, %r3, 31;
	setp.eq.s32 	%p16, %r2, 31;
	or.pred  	%p17, %p16, %p15;
	@%p17 bra 	$L__BB1_10;
	ld.shared.u8 	%rs31, [%r4+33];
	setp.lt.u16 	%p18, %rs31, %rs1;
	selp.b16 	%rs33, 0, 8, %p18;
	or.b16  	%rs45, %rs33, %rs45;
$L__BB1_10:
	setp.eq.s32 	%p20, %r2, 31;
	mov.pred 	%p26, -1;
	@%p20 bra 	$L__BB1_12;
	ld.shared.u8 	%rs34, [%r4+32];
	setp.lt.u16 	%p21, %rs34, %rs1;
	selp.b16 	%rs36, 0, 4, %p21;
	or.b16  	%rs45, %rs36, %rs45;
	mov.pred 	%p26, %p1;
$L__BB1_12:
	@%p26 bra 	$L__BB1_14;
	ld.shared.u8 	%rs37, [%r4+31];
	setp.lt.u16 	%p22, %rs37, %rs1;
	selp.b16 	%rs39, 0, 2, %p22;
	or.b16  	%rs45, %rs39, %rs45;
$L__BB1_14:
	setp.lt.u32 	%p23, %r1, 32;
	@%p23 bra 	$L__BB1_16;
	ld.shared.u8 	%rs40, [%r4+-1];
	setp.ge.u16 	%p24, %rs40, %rs1;
	selp.u16 	%rs42, 1, 0, %p24;
	or.b16  	%rs45, %rs45, %rs42;
$L__BB1_16:
	and.b16  	%rs43, %rs45, 255;
	mul.wide.u16 	%r14, %rs43, 4;
	add.s32 	%r16, %r8, %r14;
	atom.shared.add.u32 	%r17, [%r16], 1;
	bar.sync 	0;
	setp.gt.u32 	%p25, %r1, 255;
	@%p25 bra 	$L__BB1_18;
	shl.b32 	%r18, %r1, 2;
	add.s32 	%r20, %r8, %r18;
	ld.shared.u32 	%r21, [%r20];
	cvta.to.global.u64 	%rd6, %rd1;
	mul.wide.u32 	%rd7, %r1, 4;
	add.s64 	%rd8, %rd6, %rd7;
	st.global.u32 	[%rd8], %r21;
$L__BB1_18:
	ret;

}
	// .globl	_Z25image_to_histogram_simplePhPi
.visible .entry _Z25image_to_histogram_simplePhPi(
	.param .u64 .ptr .align 1 _Z25image_to_histogram_simplePhPi_param_0,
	.param .u64 .ptr .align 1 _Z25image_to_histogram_simplePhPi_param_1
)
{
	.reg .pred 	%p<26>;
	.reg .b16 	%rs<50>;
	.reg .b32 	%r<21>;
	.reg .b64 	%rd<19>;

	ld.param.u64 	%rd4, [_Z25image_to_histogram_simplePhPi_param_0];
	ld.param.u64 	%rd3, [_Z25image_to_histogram_simplePhPi_param_1];
	cvta.to.global.u64 	%rd1, %rd4;
	mov.u32 	%r6, %tid.x;
	and.b32  	%r1, %r6, 31;
	shr.u32 	%r2, %r6, 5;
	shl.b32 	%r7, %r6, 5;
	and.b32  	%r8, %r7, 992;
	or.b32  	%r3, %r8, %r2;
	cvt.u64.u32 	%rd5, %r3;
	add.s64 	%rd2, %rd1, %rd5;
	ld.global.u8 	%rs1, [%rd2];
	add.s32 	%r4, %r1, -1;
	add.s32 	%r5, %r2, -1;
	setp.gt.u32 	%p3, %r4, 31;
	setp.gt.u32 	%p1, %r5, 31;
	or.pred  	%p5, %p3, %p1;
	mov.b16 	%rs43, 0;
	@%p5 bra 	$L__BB2_2;
	shl.b32 	%r9, %r4, 5;
	add.s32 	%r10, %r9, %r5;
	cvt.u64.u32 	%rd6, %r10;
	add.s64 	%rd7, %rd1, %rd6;
	ld.global.u8 	%rs19, [%rd7];
	setp.lt.u16 	%p6, %rs19, %rs1;
	selp.b16 	%rs43, 0, -128, %p6;
$L__BB2_2:
	setp.gt.u32 	%p7, %r4, 31;
	@%p7 bra 	$L__BB2_4;
	add.s32 	%r11, %r3, -32;
	cvt.u64.u32 	%rd8, %r11;
	add.s64 	%rd9, %rd1, %rd8;
	ld.global.u8 	%rs21, [%rd9];
	setp.lt.u16 	%p8, %rs21, %rs1;
	selp.b16 	%rs23, 0, 64, %p8;
	or.b16  	%rs43, %rs23, %rs43;
$L__BB2_4:
	setp.gt.u32 	%p9, %r4, 31;
	setp.eq.s32 	%p10, %r2, 31;
	or.pred  	%p11, %p10, %p9;
	@%p11 bra 	$L__BB2_6;
	shl.b32 	%r12, %r4, 5;
	or.b32  	%r13, %r12, %r2;
	cvt.u64.u32 	%rd10, %r13;
	add.s64 	%rd11, %rd1, %rd10;
	ld.global.u8 	%rs24, [%rd11+1];
	setp.lt.u16 	%p12, %rs24, %rs1;
	selp.b16 	%rs26, 0, 32, %p12;
	or.b16  	%rs43, %rs26, %rs43;
$L__BB2_6:
	setp.eq.s32 	%p13, %r2, 31;
	@%p13 bra 	$L__BB2_8;
	ld.global.u8 	%rs27, [%rd2+1];
	setp.lt.u16 	%p14, %rs27, %rs1;
	selp.b16 	%rs29, 0, 16, %p14;
	or.b16  	%rs43, %rs29, %rs43;
$L__BB2_8:
	setp.eq.s32 	%p15, %r2, 31;
	setp.eq.s32 	%p16, %r1, 31;
	or.pred  	%p17, %p16, %p15;
	@%p17 bra 	$L__BB2_10;
	ld.global.u8 	%rs30, [%rd2+33];
	setp.lt.u16 	%p18, %rs30, %rs1;
	selp.b16 	%rs32, 0, 8, %p18;
	or.b16  	%rs43, %rs32, %rs43;
$L__BB2_10:
	setp.eq.s32 	%p20, %r1, 31;
	mov.pred 	%p25, -1;
	@%p20 bra 	$L__BB2_12;
	ld.global.u8 	%rs33, [%rd2+32];
	setp.lt.u16 	%p21, %rs33, %rs1;
	selp.b16 	%rs35, 0, 4, %p21;
	or.b16  	%rs43, %rs35, %rs43;
	mov.pred 	%p25, %p1;
$L__BB2_12:
	@%p25 bra 	$L__BB2_14;
	shl.b32 	%r14, %r1, 5;
	add.s32 	%r15, %r14, %r5;
	add.s32 	%r16, %r15, 32;
	cvt.u64.u32 	%rd12, %r16;
	add.s64 	%rd13, %rd1, %rd12;
	ld.global.u8 	%rs36, [%rd13];
	setp.lt.u16 	%p22, %rs36, %rs1;
	selp.b16 	%rs38, 0, 2, %p22;
	or.b16  	%rs43, %rs38, %rs43;
$L__BB2_14:
	setp.gt.u32 	%p23, %r5, 31;
	@%p23 bra 	$L__BB2_16;
	add.s32 	%r17, %r3, -1;
	cvt.u64.u32 	%rd14, %r17;
	add.s64 	%rd15, %rd1, %rd14;
	ld.global.u8 	%rs39, [%rd15];
	setp.ge.u16 	%p24, %rs39, %rs1;
	selp.u16 	%rs41, 1, 0, %p24;
	or.b16  	%rs43, %rs43, %rs41;
$L__BB2_16:
	cvta.to.global.u64 	%rd16, %rd3;
	cvt.u32.u16 	%r18, %rs43;
	and.b32  	%r19, %r18, 255;
	mul.wide.u32 	%rd17, %r19, 4;
	add.s64 	%rd18, %rd16, %rd17;
	atom.global.add.u32 	%r20, [%rd18], 1;
	ret;

}
	// .globl	_Z18histogram_distancePiS_Pf
.visible .entry _Z18histogram_distancePiS_Pf(
	.param .u64 .ptr .align 1 _Z18histogram_distancePiS_Pf_param_0,
	.param .u64 .ptr .align 1 _Z18histogram_distancePiS_Pf_param_1,
	.param .u64 .ptr .align 1 _Z18histogram_distancePiS_Pf_param_2
)
{
	.reg .pred 	%p<2>;
	.reg .b32 	%r<11>;
	.reg .b32 	%f<8>;
	.reg .b64 	%rd<10>;

	ld.param.u64 	%rd2, [_Z18histogram_distancePiS_Pf_param_0];
	ld.param.u64 	%rd3, [_Z18histogram_distancePiS_Pf_param_1];
	ld.param.u64 	%rd1, [_Z18histogram_distancePiS_Pf_param_2];
	cvta.to.global.u64 	%rd4, %rd3;
	cvta.to.global.u64 	%rd5, %rd2;
	mov.u32 	%r3, %ctaid.x;
	mov.u32 	%r4, %ntid.x;
	mov.u32 	%r5, %tid.x;
	mad.lo.s32 	%r6, %r3, %r4, %r5;
	mul.wide.s32 	%rd6, %r6, 4;
	add.s64 	%rd7, %rd5, %rd6;
	ld.global.u32 	%r1, [%rd7];
	add.s64 	%rd8, %rd4, %rd6;
	ld.global.u32 	%r2, [%rd8];
	neg.s32 	%r7, %r2;
	setp.eq.s32 	%p1, %r1, %r7;
	@%p1 bra 	$L__BB3_2;
	sub.s32 	%r8, %r1, %r2;
	mul.lo.s32 	%r9, %r8, %r8;
	cvt.rn.f32.u32 	%f4, %r9;
	add.s32 	%r10, %r2, %r1;
	cvt.rn.f32.s32 	%f5, %r10;
	div.rn.f32 	%f7, %f4, %f5;
$L__BB3_2:
	cvta.to.global.u64 	%rd9, %rd1;
	atom.global.add.f32 	%f6, [%rd9], %f7;
	ret;

}


// ===== COMPILED SASS (sm_100) =====

	.target	sm_100

	.elftype	@"ET_EXEC"


//--------------------- .note.nv.tkinfo           --------------------------
	.section	.note.nv.tkinfo,"",@"SHT_NOTE"
	.sectionflags	@"SHF_NOTE_NV_TKINFO"
	.tkinfo
        /*0018*/ 	.word	0x00000002
        /*0030*/ 	.string	""
        /*0030*/ 	.string	"ptxas"
        /*0030*/ 	.string	"Cuda compilation tools, release 13.0, V13.0.88"
        /*0030*/ 	.string	"Build cuda_13.0.r13.0/compiler.36424714_0"
        /*0030*/ 	.string	"-arch sm_100 -m 64 "



//--------------------- .note.nv.cuinfo           --------------------------
	.section	.note.nv.cuinfo,"",@"SHT_NOTE"
	.sectionflags	@"SHF_NOTE_NV_CUINFO"
        /*0018*/ 	.short	0x0002
        /*001a*/ 	.short	0x0064
        /*001c*/ 	.short	0x0082
	.zero		2


//--------------------- .nv.info                  --------------------------
	.section	.nv.info,"",@"SHT_CUDA_INFO"
	.align	4


	//----- nvinfo : EIATTR_REGCOUNT
	.align		4
        /*0000*/ 	.byte	0x04, 0x2f
        /*0002*/ 	.short	(.L_1 - .L_0)
	.align		4
.L_0:
        /*0004*/ 	.word	index@(_Z24image_to_histogram_batchPhS_Pf)
        /*0008*/ 	.word	0x00000016


	//----- nvinfo : EIATTR_FRAME_SIZE
	.align		4
.L_1:
        /*000c*/ 	.byte	0x04, 0x11
        /*000e*/ 	.short	(.L_3 - .L_2)
	.align		4
.L_2:
        /*0010*/ 	.word	index@($__internal_1_$__cuda_sm3x_div_rn_noftz_f32_slowpath)
        /*0014*/ 	.word	0x00000000


	//----- nvinfo : EIATTR_FRAME_SIZE
	.align		4
.L_3:
        /*0018*/ 	.byte	0x04, 0x11
        /*001a*/ 	.short	(.L_5 - .L_4)
	.align		4
.L_4:
        /*001c*/ 	.word	index@(_Z24image_to_histogram_batchPhS_Pf)
        /*0020*/ 	.word	0x00000000


	//----- nvinfo : EIATTR_REGCOUNT
	.align		4
.L_5:
        /*0024*/ 	.byte	0x04, 0x2f
        /*0026*/ 	.short	(.L_7 - .L_6)
	.align		4
.L_6:
        /*0028*/ 	.word	index@(_Z26image_to_histogram_sharedmPhPi)
        /*002c*/ 	.word	0x00000010


	//----- nvinfo : EIATTR_FRAME_SIZE
	.align		4
.L_7:
        /*0030*/ 	.byte	0x04, 0x11
        /*0032*/ 	.short	(.L_9 - .L_8)
	.align		4
.L_8:
        /*0034*/ 	.word	index@(_Z26image_to_histogram_sharedmPhPi)
        /*0038*/ 	.word	0x00000000


	//----- nvinfo : EIATTR_REGCOUNT
	.align		4
.L_9:
        /*003c*/ 	.byte	0x04, 0x2f
        /*003e*/ 	.short	(.L_11 - .L_10)
	.align		4
.L_10:
        /*0040*/ 	.word	index@(_Z25image_to_histogram_simplePhPi)
        /*0044*/ 	.word	0x00000016


	//----- nvinfo : EIATTR_FRAME_SIZE
	.align		4
.L_11:
        /*0048*/ 	.byte	0x04, 0x11
        /*004a*/ 	.short	(.L_13 - .L_12)
	.align		4
.L_12:
        /*004c*/ 	.word	index@(_Z25image_to_histogram_simplePhPi)
        /*0050*/ 	.word	0x00000000


	//----- nvinfo : EIATTR_REGCOUNT
	.align		4
.L_13:
        /*0054*/ 	.byte	0x04, 0x2f
        /*0056*/ 	.short	(.L_15 - .L_14)
	.align		4
.L_14:
        /*0058*/ 	.word	index@(_Z18histogram_distancePiS_Pf)
        /*005c*/ 	.word	0x0000000e


	//----- nvinfo : EIATTR_FRAME_SIZE
	.align		4
.L_15:
        /*0060*/ 	.byte	0x04, 0x11
        /*0062*/ 	.short	(.L_17 - .L_16)
	.align		4
.L_16:
        /*0064*/ 	.word	index@($__internal_0_$__cuda_sm3x_div_rn_noftz_f32_slowpath)
        /*0068*/ 	.word	0x00000000


	//----- nvinfo : EIATTR_FRAME_SIZE
	.align		4
.L_17:
        /*006c*/ 	.byte	0x04, 0x11
        /*006e*/ 	.short	(.L_19 - .L_18)
	.align		4
.L_18:
        /*0070*/ 	.word	index@(_Z18histogram_distancePiS_Pf)
        /*0074*/ 	.word	0x00000000


	//----- nvinfo : EIATTR_MIN_STACK_SIZE
	.align		4
.L_19:
        /*0078*/ 	.byte	0x04, 0x12
        /*007a*/ 	.short	(.L_21 - .L_20)
	.align		4
.L_20:
        /*007c*/ 	.word	index@(_Z18histogram_distancePiS_Pf)
        /*0080*/ 	.word	0x00000000


	//----- nvinfo : EIATTR_MIN_STACK_SIZE
	.align		4
.L_21:
        /*0084*/ 	.byte	0x04, 0x12
        /*0086*/ 	.short	(.L_23 - .L_22)
	.align		4
.L_22:
        /*0088*/ 	.word	index@(_Z25image_to_histogram_simplePhPi)
        /*008c*/ 	.word	0x00000000


	//----- nvinfo : EIATTR_MIN_STACK_SIZE
	.align		4
.L_23:
        /*0090*/ 	.byte	0x04, 0x12
        /*0092*/ 	.short	(.L_25 - .L_24)
	.align		4
.L_24:
        /*0094*/ 	.word	index@(_Z26image_to_histogram_sharedmPhPi)
        /*0098*/ 	.word	0x00000000


	//----- nvinfo : EIATTR_MIN_STACK_SIZE
	.align		4
.L_25:
        /*009c*/ 	.byte	0x04, 0x12
        /*009e*/ 	.short	(.L_27 - .L_26)
	.align		4
.L_26:
        /*00a0*/ 	.word	index@(_Z24image_to_histogram_batchPhS_Pf)
        /*00a4*/ 	.word	0x00000000
.L_27:


//--------------------- .nv.compat                --------------------------
	.section	.nv.compat,"",@"SHT_CUDA_COMPAT_INFO"
	.align	4
        /*0000*/ 	.byte	0x02, 0x09, 0x00, 0x00, 0x02, 0x02, 0x01, 0x00, 0x02, 0x05, 0x05, 0x00, 0x03, 0x07, 0x01, 0x01
        /*0010*/ 	.byte	0x02, 0x03, 0x00, 0x00, 0x02, 0x06, 0x01, 0x00, 0x04, 0x0b, 0x08, 0x00, 0x01, 0x00, 0x00, 0x00
        /*0020*/ 	.byte	0x00, 0x00, 0x00, 0x00


//--------------------- .nv.info._Z18histogram_distancePiS_Pf --------------------------
	.section	.nv.info._Z18histogram_distancePiS_Pf,"",@"SHT_CUDA_INFO"
	.sectionflags	@""
	.align	4


	//----- nvinfo : EIATTR_CUDA_API_VERSION
	.align		4
        /*0000*/ 	.byte	0x04, 0x37
        /*0002*/ 	.short	(.L_29 - .L_28)
.L_28:
        /*0004*/ 	.word	0x00000082


	//----- nvinfo : EIATTR_KPARAM_INFO
	.align		4
.L_29:
        /*0008*/ 	.byte	0x04, 0x17
        /*000a*/ 	.short	(.L_31 - .L_30)
.L_30:
        /*000c*/ 	.word	0x00000000
        /*0010*/ 	.short	0x0002
        /*0012*/ 	.short	0x0010
        /*0014*/ 	.byte	0x00, 0xf5, 0x21, 0x00


	//----- nvinfo : EIATTR_KPARAM_INFO
	.align		4
.L_31:
        /*0018*/ 	.byte	0x04, 0x17
        /*001a*/ 	.short	(.L_33 - .L_32)
.L_32:
        /*001c*/ 	.word	0x00000000
        /*0020*/ 	.short	0x0001
        /*0022*/ 	.short	0x0008
        /*0024*/ 	.byte	0x00, 0xf5, 0x21, 0x00


	//----- nvinfo : EIATTR_KPARAM_INFO
	.align		4
.L_33:
        /*0028*/ 	.byte	0x04, 0x17
        /*002a*/ 	.short	(.L_35 - .L_34)
.L_34:
        /*002c*/ 	.word	0x00000000
        /*0030*/ 	.short	0x0000
        /*0032*/ 	.short	0x0000
        /*0034*/ 	.byte	0x00, 0xf5, 0x21, 0x00


	//----- nvinfo : EIATTR_SPARSE_MMA_MASK
	.align		4
.L_35:
        /*0038*/ 	.byte	0x03, 0x50
        /*003a*/ 	.short	0x0000


	//----- nvinfo : EIATTR_MAXREG_COUNT
	.align		4
        /*003c*/ 	.byte	0x03, 0x1b
        /*003e*/ 	.short	0x00ff


	//----- nvinfo : EIATTR_MERCURY_ISA_VERSION
	.align		4
        /*0040*/ 	.byte	0x03, 0x5f
        /*0042*/ 	.short	0x0101


	//----- nvinfo : EIATTR_VRC_CTA_INIT_COUNT
	.align		4
        /*0044*/ 	.byte	0x02, 0x4a
	.zero		1
	.zero		1


	//----- nvinfo : EIATTR_EXIT_INSTR_OFFSETS
	.align		4
        /*0048*/ 	.byte	0x04, 0x1c
        /*004a*/ 	.short	(.L_37 - .L_36)


	//   ....[0]....
.L_36:
        /*004c*/ 	.word	0x00000220


	//----- nvinfo : EIATTR_CRS_STACK_SIZE
	.align		4
.L_37:
        /*0050*/ 	.byte	0x04, 0x1e
        /*0052*/ 	.short	(.L_39 - .L_38)
.L_38:
        /*0054*/ 	.word	0x00000000


	//----- nvinfo : EIATTR_CBANK_PARAM_SIZE
	.align		4
.L_39:
        /*0058*/ 	.byte	0x03, 0x19
        /*005a*/ 	.short	0x0018


	//----- nvinfo : EIATTR_PARAM_CBANK
	.align		4
        /*005c*/ 	.byte	0x04, 0x0a
        /*005e*/ 	.short	(.L_41 - .L_40)
	.align		4
.L_40:
        /*0060*/ 	.word	index@(.nv.constant0._Z18histogram_distancePiS_Pf)
        /*0064*/ 	.short	0x0380
        /*0066*/ 	.short	0x0018


	//----- nvinfo : EIATTR_SW_WAR
	.align		4
.L_41:
        /*0068*/ 	.byte	0x04, 0x36
        /*006a*/ 	.short	(.L_43 - .L_42)
.L_42:
        /*006c*/ 	.word	0x00000008
.L_43:


//--------------------- .nv.info._Z25image_to_histogram_simplePhPi --------------------------
	.section	.nv.info._Z25image_to_histogram_simplePhPi,"",@"SHT_CUDA_INFO"
	.sectionflags	@""
	.align	4


	//----- nvinfo : EIATTR_CUDA_API_VERSION
	.align		4
        /*0000*/ 	.byte	0x04, 0x37
        /*0002*/ 	.short	(.L_45 - .L_44)
.L_44:
        /*0004*/ 	.word	0x00000082


	//----- nvinfo : EIATTR_KPARAM_INFO
	.align		4
.L_45:
        /*0008*/ 	.byte	0x04, 0x17
        /*000a*/ 	.short	(.L_47 - .L_46)
.L_46:
        /*000c*/ 	.word	0x00000000
        /*0010*/ 	.short	0x0001
        /*0012*/ 	.short	0x0008
        /*0014*/ 	.byte	0x00, 0xf5, 0x21, 0x00


	//----- nvinfo : EIATTR_KPARAM_INFO
	.align		4
.L_47:
        /*0018*/ 	.byte	0x04, 0x17
        /*001a*/ 	.short	(.L_49 - .L_48)
.L_48:
        /*001c*/ 	.word	0x00000000
        /*0020*/ 	.short	0x0000
        /*0022*/ 	.short	0x0000
        /*0024*/ 	.byte	0x00, 0xf5, 0x21, 0x00


	//----- nvinfo : EIATTR_SPARSE_MMA_MASK
	.align		4
.L_49:
        /*0028*/ 	.byte	0x03, 0x50
        /*002a*/ 	.short	0x0000


	//----- nvinfo : EIATTR_MAXREG_COUNT
	.align		4
        /*002c*/ 	.byte	0x03, 0x1b
        /*002e*/ 	.short	0x00ff


	//----- nvinfo : EIATTR_MERCURY_ISA_VERSION
	.align		4
        /*0030*/ 	.byte	0x03, 0x5f
        /*0032*/ 	.short	0x0101


	//----- nvinfo : EIATTR_VRC_CTA_INIT_COUNT
	.align		4
        /*0034*/ 	.byte	0x02, 0x4a
	.zero		1
	.zero		1


	//----- nvinfo : EIATTR_EXIT_INSTR_OFFSETS
	.align		4
        /*0038*/ 	.byte	0x04, 0x1c
        /*003a*/ 	.short	(.L_51 - .L_50)


	//   ....[0]....
.L_50:
        /*003c*/ 	.word	0x00000530


	//----- nvinfo : EIATTR_CBANK_PARAM_SIZE
	.align		4
.L_51:
        /*0040*/ 	.byte	0x03, 0x19
        /*0042*/ 	.short	0x0010


	//----- nvinfo : EIATTR_PARAM_CBANK
	.align		4
        /*0044*/ 	.byte	0x04, 0x0a
        /*0046*/ 	.short	(.L_53 - .L_52)
	.align		4
.L_52:
        /*0048*/ 	.word	index@(.nv.constant0._Z25image_to_histogram_simplePhPi)
        /*004c*/ 	.short	0x0380
        /*004e*/ 	.short	0x0010


	//----- nvinfo : EIATTR_SW_WAR
	.align		4
.L_53:
        /*0050*/ 	.byte	0x04, 0x36
        /*0052*/ 	.short	(.L_55 - .L_54)
.L_54:
        /*0054*/ 	.word	0x00000008
.L_55:


//--------------------- .nv.info._Z26image_to_histogram_sharedmPhPi --------------------------
	.section	.nv.info._Z26image_to_histogram_sharedmPhPi,"",@"SHT_CUDA_INFO"
	.sectionflags	@""
	.align	4


	//----- nvinfo : EIATTR_CUDA_API_VERSION
	.align		4
        /*0000*/ 	.byte	0x04, 0x37
        /*0002*/ 	.short	(.L_57 - .L_56)
.L_56:
        /*0004*/ 	.word	0x00000082


	//----- nvinfo : EIATTR_KPARAM_INFO
	.align		4
.L_57:
        /*0008*/ 	.byte	0x04, 0x17
        /*000a*/ 	.short	(.L_59 - .L_58)
.L_58:
        /*000c*/ 	.word	0x00000000
        /*0010*/ 	.short	0x0001
        /*0012*/ 	.short	0x0008
        /*0014*/ 	.byte	0x00, 0xf5, 0x21, 0x00


	//----- nvinfo : EIATTR_KPARAM_INFO
	.align		4
.L_59:
        /*0018*/ 	.byte	0x04, 0x17
        /*001a*/ 	.short	(.L_61 - .L_60)
.L_60:
        /*001c*/ 	.word	0x00000000
        /*0020*/ 	.short	0x0000
        /*0022*/ 	.short	0x0000
        /*0024*/ 	.byte	0x00, 0xf5, 0x21, 0x00


	//----- nvinfo : EIATTR_SPARSE_MMA_MASK
	.align		4
.L_61:
        /*0028*/ 	.byte	0x03, 0x50
        /*002a*/ 	.short	0x0000


	//----- nvinfo : EIATTR_MAXREG_COUNT
	.align		4
        /*002c*/ 	.byte	0x03, 0x1b
        /*002e*/ 	.short	0x00ff


	//----- nvinfo : EIATTR_NUM_BARRIERS
	.align		4
        /*0030*/ 	.byte	0x02, 0x4c
        /*0032*/ 	.byte	0x01
	.zero		1


	//----- nvinfo : EIATTR_MERCURY_ISA_VERSION
	.align		4
        /*0034*/ 	.byte	0x03, 0x5f
        /*0036*/ 	.short	0x0101


	//----- nvinfo : EIATTR_VRC_CTA_INIT_COUNT
	.align		4
        /*0038*/ 	.byte	0x02, 0x4a
	.zero		1
	.zero		1


	//----- nvinfo : EIATTR_EXIT_INSTR_OFFSETS
	.align		4
        /*003c*/ 	.byte	0x04, 0x1c
        /*003e*/ 	.short	(.L_63 - .L_62)


	//   ....[0]....
.L_62:
        /*0040*/ 	.word	0x000004e0


	//   ....[1]....
        /*0044*/ 	.word	0x00000540


	//----- nvinfo : EIATTR_CBANK_PARAM_SIZE
	.align		4
.L_63:
        /*0048*/ 	.byte	0x03, 0x19
        /*004a*/ 	.short	0x0010


	//----- nvinfo : EIATTR_PARAM_CBANK
	.align		4
        /*004c*/ 	.byte	0x04, 0x0a
        /*004e*/ 	.short	(.L_65 - .L_64)
	.align		4
.L_64:
        /*0050*/ 	.word	index@(.nv.constant0._Z26image_to_histogram_sharedmPhPi)
        /*0054*/ 	.short	0x0380
        /*0056*/ 	.short	0x0010


	//----- nvinfo : EIATTR_SW_WAR
	.align		4
.L_65:
        /*0058*/ 	.byte	0x04, 0x36
        /*005a*/ 	.short	(.L_67 - .L_66)
.L_66:
        /*005c*/ 	.word	0x00000008
.L_67:


//--------------------- .nv.info._Z24image_to_histogram_batchPhS_Pf --------------------------
	.section	.nv.info._Z24image_to_histogram_batchPhS_Pf,"",@"SHT_CUDA_INFO"
	.sectionflags	@""
	.align	4


	//----- nvinfo : EIATTR_CUDA_API_VERSION
	.align		4
        /*0000*/ 	.byte	0x04, 0x37
        /*0002*/ 	.short	(.L_69 - .L_68)
.L_68:
        /*0004*/ 	.word	0x00000082


	//----- nvinfo : EIATTR_KPARAM_INFO
	.align		4
.L_69:
        /*0008*/ 	.byte	0x04, 0x17
        /*000a*/ 	.short	(.L_71 - .L_70)
.L_70:
        /*000c*/ 	.word	0x00000000
        /*0010*/ 	.short	0x0002
        /*0012*/ 	.short	0x0010
        /*0014*/ 	.byte	0x00, 0xf5, 0x21, 0x00


	//----- nvinfo : EIATTR_KPARAM_INFO
	.align		4
.L_71:
        /*0018*/ 	.byte	0x04, 0x17
        /*001a*/ 	.short	(.L_73 - .L_72)
.L_72:
        /*001c*/ 	.word	0x00000000
        /*0020*/ 	.short	0x0001
        /*0022*/ 	.short	0x0008
        /*0024*/ 	.byte	0x00, 0xf5, 0x21, 0x00


	//----- nvinfo : EIATTR_KPARAM_INFO
	.align		4
.L_73:
        /*0028*/ 	.byte	0x04, 0x17
        /*002a*/ 	.short	(.L_75 - .L_74)
.L_74:
        /*002c*/ 	.word	0x00000000
        /*0030*/ 	.short	0x0000
        /*0032*/ 	.short	0x0000
        /*0034*/ 	.byte	0x00, 0xf5, 0x21, 0x00


	//----- nvinfo : EIATTR_SPARSE_MMA_MASK
	.align		4
.L_75:
        /*0038*/ 	.byte	0x03, 0x50
        /*003a*/ 	.short	0x0000


	//----- nvinfo : EIATTR_MAXREG_COUNT
	.align		4
        /*003c*/ 	.byte	0x03, 0x1b
        /*003e*/ 	.short	0x00ff


	//----- nvinfo : EIATTR_NUM_BARRIERS
	.align		4
        /*0040*/ 	.byte	0x02, 0x4c
        /*0042*/ 	.byte	0x01
	.zero		1


	//----- nvinfo : EIATTR_MERCURY_ISA_VERSION
	.align		4
        /*0044*/ 	.byte	0x03, 0x5f
        /*0046*/ 	.short	0x0101


	//----- nvinfo : EIATTR_VRC_CTA_INIT_COUNT
	.align		4
        /*0048*/ 	.byte	0x02, 0x4a
	.zero		1
	.zero		1


	//----- nvinfo : EIATTR_EXIT_INSTR_OFFSETS
	.align		4
        /*004c*/ 	.byte	0x04, 0x1c
        /*004e*/ 	.short	(.L_77 - .L_76)


	//   ....[0]....
.L_76:
        /*0050*/ 	.word	0x00000870


	//   ....[1]....
        /*0054*/ 	.word	0x00000a00


	//----- nvinfo : EIATTR_CRS_STACK_SIZE
	.align		4
.L_77:
        /*0058*/ 	.byte	0x04, 0x1e
        /*005a*/ 	.short	(.L_79 - .L_78)
.L_78:
        /*005c*/ 	.word	0x00000000


	//----- nvinfo : EIATTR_CBANK_PARAM_SIZE
	.align		4
.L_79:
        /*0060*/ 	.byte	0x03, 0x19
        /*0062*/ 	.short	0x0018


	//----- nvinfo : EIATTR_PARAM_CBANK
	.align		4
        /*0064*/ 	.byte	0x04, 0x0a
        /*0066*/ 	.short	(.L_81 - .L_80)
	.align		4
.L_80:
        /*0068*/ 	.word	index@(.nv.constant0._Z24image_to_histogram_batchPhS_Pf)
        /*006c*/ 	.short	0x0380
        /*006e*/ 	.short	0x0018


	//----- nvinfo : EIATTR_SW_WAR
	.align		4
.L_81:
        /*0070*/ 	.byte	0x04, 0x36
        /*0072*/ 	.short	(.L_83 - .L_82)
.L_82:
        /*0074*/ 	.word	0x00000008
.L_83:


//--------------------- .nv.callgraph             --------------------------
	.section	.nv.callgraph,"",@"SHT_CUDA_CALLGRAPH"
	.align	4
	.sectionentsize	8
	.align		4
        /*0000*/ 	.word	0x00000000
	.align		4
        /*0004*/ 	.word	0xffffffff
	.align		4
        /*0008*/ 	.word	0x00000000
	.align		4
        /*000c*/ 	.word	0xfffffffe
	.align		4
        /*0010*/ 	.word	0x00000000
	.align		4
        /*0014*/ 	.word	0xfffffffd
	.align		4
        /*0018*/ 	.word	0x00000000
	.align		4
        /*001c*/ 	.word	0xfffffffc


//--------------------- .text._Z18histogram_distancePiS_Pf --------------------------
	.section	.text._Z18histogram_distancePiS_Pf,"ax",@progbits
	.align	128
        .global         _Z18histogram_distancePiS_Pf
        .type           _Z18histogram_distancePiS_Pf,@function
        .size           _Z18histogram_distancePiS_Pf,(.L_x_30 - _Z18histogram_distancePiS_Pf)
        .other          _Z18histogram_distancePiS_Pf,@"STO_CUDA_ENTRY STV_DEFAULT"
_Z18histogram_distancePiS_Pf:
.text._Z18histogram_distancePiS_Pf:
[----:B------:R-:W-:Y:S01]  /*0000*/  LDC R1, c[0x0][0x37c] ;  /* 0x0000df00ff017b82 */ /* 0x000fe20000000800 */
[----:B------:R-:W0:Y:S07]  /*0010*/  S2R R0, SR_TID.X ;  /* 0x0000000000007919 */ /* 0x000e2e0000002100 */
[----:B------:R-:W0:Y:S01]  /*0020*/  S2UR UR6, SR_CTAID.X ;  /* 0x00000000000679c3 */ /* 0x000e220000002500 */
[----:B------:R-:W1:Y:S07]  /*0030*/  LDCU.64 UR4, c[0x0][0x358] ;  /* 0x00006b00ff0477ac */ /* 0x000e6e0008000a00 */
[----:B------:R-:W0:Y:S08]  /*0040*/  LDC R7, c[0x0][0x360] ;  /* 0x0000d800ff077b82 */ /* 0x000e300000000800 */
[----:B------:R-:W2:Y:S08]  /*0050*/  LDC.64 R4, c[0x0][0x388] ;  /* 0x0000e200ff047b82 */ /* 0x000eb00000000a00 */
[----:B------:R-:W3:Y:S01]  /*0060*/  LDC.64 R2, c[0x0][0x380] ;  /* 0x0000e000ff027b82 */ /* 0x000ee20000000a00 */
[----:B0-----:R-:W-:-:S04]  /*0070*/  IMAD R7, R7, UR6, R0 ;  /* 0x0000000607077c24 */ /* 0x001fc8000f8e0200 */
[----:B--2---:R-:W-:-:S06]  /*0080*/  IMAD.WIDE R4, R7, 0x4, R4 ;  /* 0x0000000407047825 */ /* 0x004fcc00078e0204 */
[----:B-1----:R-:W2:Y:S01]  /*0090*/  LDG.E R5, desc[UR4][R4.64] ;  /* 0x0000000404057981 */ /* 0x002ea2000c1e1900 */
[----:B---3--:R-:W-:-:S06]  /*00a0*/  IMAD.WIDE R2, R7, 0x4, R2 ;  /* 0x0000000407027825 */ /* 0x008fcc00078e0202 */
[----:B------:R-:W3:Y:S01]  /*00b0*/  LDG.E R2, desc[UR4][R2.64] ;  /* 0x0000000402027981 */ /* 0x000ee2000c1e1900 */
[----:B------:R-:W-:Y:S01]  /*00c0*/  BSSY.RECONVERGENT B0, `(.L_x_0) ;  /* 0x0000013000007945 */ /* 0x000fe20003800200 */
[----:B--2---:R-:W-:-:S05]  /*00d0*/  IMAD.MOV R7, RZ, RZ, -R5 ;  /* 0x000000ffff077224 */ /* 0x004fca00078e0a05 */
[----:B---3--:R-:W-:-:S13]  /*00e0*/  ISETP.NE.AND P0, PT, R2, R7, PT ;  /* 0x000000070200720c */ /* 0x008fda0003f05270 */
[----:B------:R-:W-:Y:S05]  /*00f0*/  @!P0 BRA `(.L_x_1) ;  /* 0x00000000003c8947 */ /* 0x000fea0003800000 */
[C-C-:B------:R-:W-:Y:S02]  /*0100*/  IMAD.IADD R0, R2.reuse, 0x1, R5.reuse ;  /* 0x0000000102007824 */ /* 0x140fe400078e0205 */
[----:B------:R-:W-:-:S03]  /*0110*/  IMAD.IADD R2, R2, 0x1, -R5 ;  /* 0x0000000102027824 */ /* 0x000fc600078e0a05 */
[----:B------:R-:W-:Y:S01]  /*0120*/  I2FP.F32.S32 R3, R0 ;  /* 0x0000000000037245 */ /* 0x000fe20000201400 */
[----:B------:R-:W-:-:S03]  /*0130*/  IMAD R0, R2, R2, RZ ;  /* 0x0000000202007224 */ /* 0x000fc600078e02ff */
[----:B------:R-:W0:Y:S02]  /*0140*/  MUFU.RCP R4, R3 ;  /* 0x0000000300047308 */ /* 0x000e240000001000 */
[----:B------:R-:W-:-:S06]  /*0150*/  I2FP.F32.U32 R0, R0 ;  /* 0x0000000000007245 */ /* 0x000fcc0000201000 */
[----:B------:R-:W1:Y:S01]  /*0160*/  FCHK P0, R0, R3 ;  /* 0x0000000300007302 */ /* 0x000e620000000000 */
[----:B0-----:R-:W-:-:S04]  /*0170*/  FFMA R5, -R3, R4, 1 ;  /* 0x3f80000003057423 */ /* 0x001fc80000000104 */
[----:B------:R-:W-:-:S04]  /*0180*/  FFMA R5, R4, R5, R4 ;  /* 0x0000000504057223 */ /* 0x000fc80000000004 */
[----:B------:R-:W-:-:S04]  /*0190*/  FFMA R2, R0, R5, RZ ;  /* 0x0000000500027223 */ /* 0x000fc800000000ff */
[----:B------:R-:W-:-:S04]  /*01a0*/  FFMA R4, -R3, R2, R0 ;  /* 0x0000000203047223 */ /* 0x000fc80000000100 */
[----:B------:R-:W-:Y:S01]  /*01b0*/  FFMA R5, R5, R4, R2 ;  /* 0x0000000405057223 */ /* 0x000fe20000000002 */
[----:B-1----:R-:W-:Y:S06]  /*01c0*/  @!P0 BRA `(.L_x_1) ;  /* 0x0000000000088947 */ /* 0x002fec0003800000 */
[----:B------:R-:W-:-:S07]  /*01d0*/  MOV R2, 0x1f0 ;  /* 0x000001f000027802 */ /* 0x000fce0000000f00 */
[----:B------:R-:W-:Y:S05]  /*01e0*/  CALL.REL.NOINC `($__internal_0_$__cuda_sm3x_div_rn_noftz_f32_slowpath) ;  /* 0x0000000000107944 */ /* 0x000fea0003c00000 */
.L_x_1:
[----:B------:R-:W-:Y:S05]  /*01f0*/  BSYNC.RECONVERGENT B0 ;  /* 0x0000000000007941 */ /* 0x000fea0003800200 */
.L_x_0:
[----:B------:R-:W0:Y:S02]  /*0200*/  LDC.64 R2, c[0x0][0x390] ;  /* 0x0000e400ff027b82 */ /* 0x000e240000000a00 */
[----:B0-----:R-:W-:Y:S01]  /*0210*/  REDG.E.ADD.F32.FTZ.RN.STRONG.GPU desc[UR4][R2.64], R5 ;  /* 0x00000005020079a6 */ /* 0x001fe2000c12f304 */
[----:B------:R-:W-:Y:S05]  /*0220*/  EXIT ;  /* 0x000000000000794d */ /* 0x000fea0003800000 */
        .weak           $__internal_0_$__cuda_sm3x_div_rn_noftz_f32_slowpath
        .type           $__internal_0_$__cuda_sm3x_div_rn_noftz_f32_slowpath,@function
        .size           $__internal_0_$__cuda_sm3x_div_rn_noftz_f32_slowpath,(.L_x_30 - $__internal_0_$__cuda_sm3x_div_rn_noftz_f32_slowpath)
$__internal_0_$__cuda_sm3x_div_rn_noftz_f32_slowpath:
[--C-:B------:R-:W-:Y:S01]  /*0230*/  SHF.R.U32.HI R5, RZ, 0x17, R3.reuse ;  /* 0x00000017ff057819 */ /* 0x100fe20000011603 */
[----:B------:R-:W-:Y:S01]  /*0240*/  BSSY.RECONVERGENT B1, `(.L_x_2) ;  /* 0x0000064000017945 */ /* 0x000fe20003800200 */
[--C-:B------:R-:W-:Y:S01]  /*0250*/  SHF.R.U32.HI R4, RZ, 0x17, R0.reuse ;  /* 0x00000017ff047819 */ /* 0x100fe20000011600 */
[----:B------:R-:W-:Y:S01]  /*0260*/  IMAD.MOV.U32 R6, RZ, RZ, R0 ;  /* 0x000000ffff067224 */ /* 0x000fe200078e0000 */
[----:B------:R-:W-:Y:S01]  /*0270*/  LOP3.LUT R5, R5, 0xff, RZ, 0xc0, !PT ;  /* 0x000000ff05057812 */ /* 0x000fe200078ec0ff */
[----:B------:R-:W-:Y:S01]  /*0280*/  IMAD.MOV.U32 R7, RZ, RZ, R3 ;  /* 0x000000ffff077224 */ /* 0x000fe200078e0003 */
[----:B------:R-:W-:-:S03]  /*0290*/  LOP3.LUT R4, R4, 0xff, RZ, 0xc0, !PT ;  /* 0x000000ff04047812 */ /* 0x000fc600078ec0ff */
[----:B------:R-:W-:Y:S02]  /*02a0*/  VIADD R10, R5, 0xffffffff ;  /* 0xffffffff050a7836 */ /* 0x000fe40000000000 */
[----:B------:R-:W-:-:S03]  /*02b0*/  VIADD R9, R4, 0xffffffff ;  /* 0xffffffff04097836 */ /* 0x000fc60000000000 */
[----:B------:R-:W-:-:S04]  /*02c0*/  ISETP.GT.U32.AND P0, PT, R10, 0xfd, PT ;  /* 0x000000fd0a00780c */ /* 0x000fc80003f04070 */
[----:B------:R-:W-:-:S13]  /*02d0*/  ISETP.GT.U32.OR P0, PT, R9, 0xfd, P0 ;  /* 0x000000fd0900780c */ /* 0x000fda0000704470 */
[----:B------:R-:W-:Y:S01]  /*02e0*/  @!P0 IMAD.MOV.U32 R8, RZ, RZ, RZ ;  /* 0x000000ffff088224 */ /* 0x000fe200078e00ff */
[----:B------:R-:W-:Y:S06]  /*02f0*/  @!P0 BRA `(.L_x_3) ;  /* 0x00000000005c8947 */ /* 0x000fec0003800000 */
[----:B------:R-:W-:Y:S02]  /*0300*/  FSETP.GTU.FTZ.AND P0, PT, |R0|, +INF , PT ;  /* 0x7f8000000000780b */ /* 0x000fe40003f1c200 */
[----:B------:R-:W-:-:S04]  /*0310*/  FSETP.GTU.FTZ.AND P1, PT, |R3|, +INF , PT ;  /* 0x7f8000000300780b */ /* 0x000fc80003f3c200 */
[----:B------:R-:W-:-:S13]  /*0320*/  PLOP3.LUT P0, PT, P0, P1, PT, 0xf8, 0x8f ;  /* 0x00000000008f781c */ /* 0x000fda0000703f70 */
[----:B------:R-:W-:Y:S05]  /*0330*/  @P0 BRA `(.L_x_4) ;  /* 0x00000004004c0947 */ /* 0x000fea0003800000 */
[----:B------:R-:W-:-:S13]  /*0340*/  LOP3.LUT P0, RZ, R7, 0x7fffffff, R6, 0xc8, !PT ;  /* 0x7fffffff07ff7812 */ /* 0x000fda000780c806 */
[----:B------:R-:W-:Y:S05]  /*0350*/  @!P0 BRA `(.L_x_5) ;  /* 0x00000004003c8947 */ /* 0x000fea0003800000 */
[C---:B------:R-:W-:Y:S02]  /*0360*/  FSETP.NEU.FTZ.AND P2, PT, |R0|.reuse, +INF , PT ;  /* 0x7f8000000000780b */ /* 0x040fe40003f5d200 */
[----:B------:R-:W-:Y:S02]  /*0370*/  FSETP.NEU.FTZ.AND P1, PT, |R3|, +INF , PT ;  /* 0x7f8000000300780b */ /* 0x000fe40003f3d200 */
[----:B------:R-:W-:-:S11]  /*0380*/  FSETP.NEU.FTZ.AND P0, PT, |R0|, +INF , PT ;  /* 0x7f8000000000780b */ /* 0x000fd60003f1d200 */
[----:B------:R-:W-:Y:S05]  /*0390*/  @!P1 BRA !P2, `(.L_x_5) ;  /* 0x00000004002c9947 */ /* 0x000fea0005000000 */
[----:B------:R-:W-:-:S04]  /*03a0*/  LOP3.LUT P2, RZ, R6, 0x7fffffff, RZ, 0xc0, !PT ;  /* 0x7fffffff06ff7812 */ /* 0x000fc8000784c0ff */
[----:B------:R-:W-:-:S13]  /*03b0*/  PLOP3.LUT P1, PT, P1, P2, PT, 0x2f, 0xf2 ;  /* 0x0000000000f2781c */ /* 0x000fda0000f24577 */
[----:B------:R-:W-:Y:S05]  /*03c0*/  @P1 BRA `(.L_x_6) ;  /* 0x0000000400181947 */ /* 0x000fea0003800000 */
[----:B------:R-:W-:-:S04]  /*03d0*/  LOP3.LUT P1, RZ, R7, 0x7fffffff, RZ, 0xc0, !PT ;  /* 0x7fffffff07ff7812 */ /* 0x000fc8000782c0ff */
[----:B------:R-:W-:-:S13]  /*03e0*/  PLOP3.LUT P0, PT, P0, P1, PT, 0x2f, 0xf2 ;  /* 0x0000000000f2781c */ /* 0x000fda0000702577 */
[----:B------:R-:W-:Y:S05]  /*03f0*/  @P0 BRA `(.L_x_7) ;  /* 0x0000000400000947 */ /* 0x000fea0003800000 */
[----:B------:R-:W-:Y:S02]  /*0400*/  ISETP.GE.AND P0, PT, R9, RZ, PT ;  /* 0x000000ff0900720c */ /* 0x000fe40003f06270 */
[----:B------:R-:W-:-:S11]  /*0410*/  ISETP.GE.AND P1, PT, R10, RZ, PT ;  /* 0x000000ff0a00720c */ /* 0x000fd60003f26270 */
[----:B------:R-:W-:Y:S02]  /*0420*/  @P0 IMAD.MOV.U32 R8, RZ, RZ, RZ ;  /* 0x000000ffff080224 */ /* 0x000fe400078e00ff */
[----:B------:R-:W-:Y:S01]  /*0430*/  @!P0 FFMA R6, R0, 1.84467440737095516160e+19, RZ ;  /* 0x5f80000000068823 */ /* 0x000fe200000000ff */
[----:B------:R-:W-:Y:S02]  /*0440*/  @!P0 IMAD.MOV.U32 R8, RZ, RZ, -0x40 ;  /* 0xffffffc0ff088424 */ /* 0x000fe400078e00ff */
[----:B------:R-:W-:Y:S02]  /*0450*/  @!P1 FFMA R7, R3, 1.84467440737095516160e+19, RZ ;  /* 0x5f80000003079823 */ /* 0x000fe400000000ff */
[----:B------:R-:W-:-:S07]  /*0460*/  @!P1 VIADD R8, R8, 0x40 ;  /* 0x0000004008089836 */ /* 0x000fce0000000000 */
.L_x_3:
[----:B------:R-:W-:Y:S01]  /*0470*/  LEA R0, R5, 0xc0800000, 0x17 ;  /* 0xc080000005007811 */ /* 0x000fe200078eb8ff */
[----:B------:R-:W-:Y:S01]  /*0480*/  VIADD R4, R4, 0xffffff81 ;  /* 0xffffff8104047836 */ /* 0x000fe20000000000 */
[----:B------:R-:W-:Y:S03]  /*0490*/  BSSY.RECONVERGENT B2, `(.L_x_8) ;  /* 0x0000035000027945 */ /* 0x000fe60003800200 */
[----:B------:R-:W-:Y:S01]  /*04a0*/  IMAD.IADD R7, R7, 0x1, -R0 ;  /* 0x0000000107077824 */ /* 0x000fe200078e0a00 */
[C---:B------:R-:W-:Y:S01]  /*04b0*/  IADD3 R5, PT, PT, R4.reuse, 0x7f, -R5 ;  /* 0x0000007f04057810 */ /* 0x040fe20007ffe805 */
[----:B------:R-:W-:Y:S02]  /*04c0*/  IMAD R0, R4, -0x800000, R6 ;  /* 0xff80000004007824 */ /* 0x000fe400078e0206 */
[----:B------:R-:W0:Y:S01]  /*04d0*/  MUFU.RCP R3, R7 ;  /* 0x0000000700037308 */ /* 0x000e220000001000 */
[----:B------:R-:W-:Y:S01]  /*04e0*/  FADD.FTZ R9, -R7, -RZ ;  /* 0x800000ff07097221 */ /* 0x000fe20000010100 */
[----:B------:R-:W-:-:S03]  /*04f0*/  IMAD.IADD R5, R5, 0x1, R8 ;  /* 0x0000000105057824 */ /* 0x000fc600078e0208 */
[----:B0-----:R-:W-:-:S04]  /*0500*/  FFMA R10, R3, R9, 1 ;  /* 0x3f800000030a7423 */ /* 0x001fc80000000009 */
[----:B------:R-:W-:-:S04]  /*0510*/  FFMA R10, R3, R10, R3 ;  /* 0x0000000a030a7223 */ /* 0x000fc80000000003 */
[----:B------:R-:W-:-:S04]  /*0520*/  FFMA R3, R0, R10, RZ ;  /* 0x0000000a00037223 */ /* 0x000fc800000000ff */
[----:B------:R-:W-:-:S04]  /*0530*/  FFMA R6, R9, R3, R0 ;  /* 0x0000000309067223 */ /* 0x000fc80000000000 */
[----:B------:R-:W-:-:S04]  /*0540*/  FFMA R11, R10, R6, R3 ;  /* 0x000000060a0b7223 */ /* 0x000fc80000000003 */
[----:B------:R-:W-:-:S04]  /*0550*/  FFMA R6, R9, R11, R0 ;  /* 0x0000000b09067223 */ /* 0x000fc80000000000 */
[----:B------:R-:W-:-:S05]  /*0560*/  FFMA R3, R10, R6, R11 ;  /* 0x000000060a037223 */ /* 0x000fca000000000b */
[----:B------:R-:W-:-:S04]  /*0570*/  SHF.R.U32.HI R0, RZ, 0x17, R3 ;  /* 0x00000017ff007819 */ /* 0x000fc80000011603 */
[----:B------:R-:W-:-:S05]  /*0580*/  LOP3.LUT R0, R0, 0xff, RZ, 0xc0, !PT ;  /* 0x000000ff00007812 */ /* 0x000fca00078ec0ff */
[----:B------:R-:W-:-:S04]  /*0590*/  IMAD.IADD R8, R0, 0x1, R5 ;  /* 0x0000000100087824 */ /* 0x000fc800078e0205 */
[----:B------:R-:W-:-:S05]  /*05a0*/  VIADD R0, R8, 0xffffffff ;  /* 0xffffffff08007836 */ /* 0x000fca0000000000 */
[----:B------:R-:W-:-:S13]  /*05b0*/  ISETP.GE.U32.AND P0, PT, R0, 0xfe, PT ;  /* 0x000000fe0000780c */ /* 0x000fda0003f06070 */
[----:B------:R-:W-:Y:S05]  /*05c0*/  @!P0 BRA `(.L_x_9) ;  /* 0x0000000000808947 */ /* 0x000fea0003800000 */
[----:B------:R-:W-:-:S13]  /*05d0*/  ISETP.GT.AND P0, PT, R8, 0xfe, PT ;  /* 0x000000fe0800780c */ /* 0x000fda0003f04270 */
[----:B------:R-:W-:Y:S05]  /*05e0*/  @P0 BRA `(.L_x_10) ;  /* 0x00000000006c0947 */ /* 0x000fea0003800000 */
[----:B------:R-:W-:-:S13]  /*05f0*/  ISETP.GE.AND P0, PT, R8, 0x1, PT ;  /* 0x000000010800780c */ /* 0x000fda0003f06270 */
[----:B------:R-:W-:Y:S05]  /*0600*/  @P0 BRA `(.L_x_11) ;  /* 0x0000000000740947 */ /* 0x000fea0003800000 */
[----:B------:R-:W-:Y:S02]  /*0610*/  ISETP.GE.AND P0, PT, R8, -0x18, PT ;  /* 0xffffffe80800780c */ /* 0x000fe40003f06270 */
[----:B------:R-:W-:-:S11]  /*0620*/  LOP3.LUT R3, R3, 0x80000000, RZ, 0xc0, !PT ;  /* 0x8000000003037812 */ /* 0x000fd600078ec0ff */
[----:B------:R-:W-:Y:S05]  /*0630*/  @!P0 BRA `(.L_x_11) ;  /* 0x0000000000688947 */ /* 0x000fea0003800000 */
[-CC-:B------:R-:W-:Y:S01]  /*0640*/  FFMA.RZ R0, R10, R6.reuse, R11.reuse ;  /* 0x000000060a007223 */ /* 0x180fe2000000c00b */
[----:B------:R-:W-:Y:S02]  /*0650*/  VIADD R7, R8, 0x20 ;  /* 0x0000002008077836 */ /* 0x000fe40000000000 */
[-CC-:B------:R-:W-:Y:S01]  /*0660*/  FFMA.RM R5, R10, R6.reuse, R11.reuse ;  /* 0x000000060a057223 */ /* 0x180fe2000000400b */
[----:B------:R-:W-:Y:S02]  /*0670*/  ISETP.NE.AND P2, PT, R8, RZ, PT ;  /* 0x000000ff0800720c */ /* 0x000fe40003f45270 */
[----:B------:R-:W-:Y:S01]  /*0680*/  LOP3.LUT R4, R0, 0x7fffff, RZ, 0xc0, !PT ;  /* 0x007fffff00047812 */ /* 0x000fe200078ec0ff */
[----:B------:R-:W-:Y:S01]  /*0690*/  FFMA.RP R0, R10, R6, R11 ;  /* 0x000000060a007223 */ /* 0x000fe2000000800b */
[----:B------:R-:W-:Y:S01]  /*06a0*/  IMAD.MOV R6, RZ, RZ, -R8 ;  /* 0x000000ffff067224 */ /* 0x000fe200078e0a08 */
[----:B------:R-:W-:Y:S02]  /*06b0*/  ISETP.NE.AND P1, PT, R8, RZ, PT ;  /* 0x000000ff0800720c */ /* 0x000fe40003f25270 */
[----:B------:R-:W-:-:S02]  /*06c0*/  LOP3.LUT R4, R4, 0x800000, RZ, 0xfc, !PT ;  /* 0x0080000004047812 */ /* 0x000fc400078efcff */
[----:B------:R-:W-:Y:S02]  /*06d0*/  FSETP.NEU.FTZ.AND P0, PT, R0, R5, PT ;  /* 0x000000050000720b */ /* 0x000fe40003f1d000 */
[----:B------:R-:W-:Y:S02]  /*06e0*/  SHF.L.U32 R7, R4, R7, RZ ;  /* 0x0000000704077219 */ /* 0x000fe400000006ff */
[----:B------:R-:W-:Y:S02]  /*06f0*/  SEL R5, R6, RZ, P2 ;  /* 0x000000ff06057207 */ /* 0x000fe40001000000 */
[----:B------:R-:W-:Y:S02]  /*0700*/  ISETP.NE.AND P1, PT, R7, RZ, P1 ;  /* 0x000000ff0700720c */ /* 0x000fe40000f25270 */
[----:B------:R-:W-:Y:S02]  /*0710*/  SHF.R.U32.HI R5, RZ, R5, R4 ;  /* 0x00000005ff057219 */ /* 0x000fe40000011604 */
[----:B------:R-:W-:-:S02]  /*0720*/  PLOP3.LUT P0, PT, P0, P1, PT, 0xf8, 0x8f ;  /* 0x00000000008f781c */ /* 0x000fc40000703f70 */
[----:B------:R-:W-:Y:S02]  /*0730*/  SHF.R.U32.HI R7, RZ, 0x1, R5 ;  /* 0x00000001ff077819 */ /* 0x000fe40000011605 */
[----:B------:R-:W-:-:S04]  /*0740*/  SEL R0, RZ, 0x1, !P0 ;  /* 0x00000001ff007807 */ /* 0x000fc80004000000 */
[----:B------:R-:W-:-:S04]  /*0750*/  LOP3.LUT R0, R0, 0x1, R7, 0xf8, !PT ;  /* 0x0000000100007812 */ /* 0x000fc800078ef807 */
[----:B------:R-:W-:-:S05]  /*0760*/  LOP3.LUT R0, R0, R5, RZ, 0xc0, !PT ;  /* 0x0000000500007212 */ /* 0x000fca00078ec0ff */
[----:B------:R-:W-:-:S05]  /*0770*/  IMAD.IADD R0, R7, 0x1, R0 ;  /* 0x0000000107007824 */ /* 0x000fca00078e0200 */
[----:B------:R-:W-:Y:S01]  /*0780*/  LOP3.LUT R3, R0, R3, RZ, 0xfc, !PT ;  /* 0x0000000300037212 */ /* 0x000fe200078efcff */
[----:B------:R-:W-:Y:S06]  /*0790*/  BRA `(.L_x_11) ;  /* 0x0000000000107947 */ /* 0x000fec0003800000 */
.L_x_10:
[----:B------:R-:W-:-:S04]  /*07a0*/  LOP3.LUT R3, R3, 0x80000000, RZ, 0xc0, !PT ;  /* 0x8000000003037812 */ /* 0x000fc800078ec0ff */
[----:B------:R-:W-:Y:S01]  /*07b0*/  LOP3.LUT R3, R3, 0x7f800000, RZ, 0xfc, !PT ;  /* 0x7f80000003037812 */ /* 0x000fe200078efcff */
[----:B------:R-:W-:Y:S06]  /*07c0*/  BRA `(.L_x_11) ;  /* 0x0000000000047947 */ /* 0x000fec0003800000 */
.L_x_9:
[----:B------:R-:W-:-:S07]  /*07d0*/  IMAD R3, R5, 0x800000, R3 ;  /* 0x0080000005037824 */ /* 0x000fce00078e0203 */
.L_x_11:
[----:B------:R-:W-:Y:S05]  /*07e0*/  BSYNC.RECONVERGENT B2 ;  /* 0x0000000000027941 */ /* 0x000fea0003800200 */
.L_x_8:
[----:B------:R-:W-:Y:S05]  /*07f0*/  BRA `(.L_x_12) ;  /* 0x0000000000207947 */ /* 0x000fea0003800000 */
.L_x_7:
[----:B------:R-:W-:-:S04]  /*0800*/  LOP3.LUT R3, R7, 0x80000000, R6, 0x48, !PT ;  /* 0x8000000007037812 */ /* 0x000fc800078e4806 */
[----:B------:R-:W-:Y:S01]  /*0810*/  LOP3.LUT R3, R3, 0x7f800000, RZ, 0xfc, !PT ;  /* 0x7f80000003037812 */ /* 0x000fe200078efcff */
[----:B------:R-:W-:Y:S06]  /*0820*/  BRA `(.L_x_12) ;  /* 0x0000000000147947 */ /* 0x000fec0003800000 */
.L_x_6:
[----:B------:R-:W-:Y:S01]  /*0830*/  LOP3.LUT R3, R7, 0x80000000, R6, 0x48, !PT ;  /* 0x8000000007037812 */ /* 0x000fe200078e4806 */
[----:B------:R-:W-:Y:S06]  /*0840*/  BRA `(.L_x_12) ;  /* 0x00000000000c7947 */ /* 0x000fec0003800000 */
.L_x_5:
[----:B------:R-:W0:Y:S01]  /*0850*/  MUFU.RSQ R3, -QNAN ;  /* 0xffc0000000037908 */ /* 0x000e220000001400 */
[----:B------:R-:W-:Y:S05]  /*0860*/  BRA `(.L_x_12) ;  /* 0x0000000000047947 */ /* 0x000fea0003800000 */
.L_x_4:
[----:B------:R-:W-:-:S07]  /*0870*/  FADD.FTZ R3, R0, R3 ;  /* 0x0000000300037221 */ /* 0x000fce0000010000 */
.L_x_12:
[----:B------:R-:W-:Y:S05]  /*0880*/  BSYNC.RECONVERGENT B1 ;  /* 0x0000000000017941 */ /* 0x000fea0003800200 */
.L_x_2:
[----:B0-----:R-:W-:Y:S02]  /*0890*/  IMAD.MOV.U32 R5, RZ, RZ, R3 ;  /* 0x000000ffff057224 */ /* 0x001fe400078e0003 */
[----:B------:R-:W-:-:S04]  /*08a0*/  IMAD.MOV.U32 R3, RZ, RZ, 0x0 ;  /* 0x00000000ff037424 */ /* 0x000fc800078e00ff */
[----:B------:R-:W-:Y:S05]  /*08b0*/  RET.REL.NODEC R2 `(_Z18histogram_distancePiS_Pf) ;  /* 0xfffffff402d07950 */ /* 0x000fea0003c3ffff */
.L_x_13:
[----:B------:R-:W-:-:S00]  /*08c0*/  BRA `(.L_x_13) ;  /* 0xfffffffc00fc7947 */ /* 0x000fc0000383ffff */
[----:B------:R-:W-:-:S00]  /*08d0*/  NOP ;  /* 0x0000000000007918 */ /* 0x000fc00000000000 */
        /* <DEDUP_REMOVED lines=10> */
.L_x_30:


//--------------------- .text._Z25image_to_histogram_simplePhPi --------------------------
	.section	.text._Z25image_to_histogram_simplePhPi,"ax",@progbits
	.align	128
        .global         _Z25image_to_histogram_simplePhPi
        .type           _Z25image_to_histogram_simplePhPi,@function
        .size           _Z25image_to_histogram_simplePhPi,(.L_x_33 - _Z25image_to_histogram_simplePhPi)
        .other          _Z25image_to_histogram_simplePhPi,@"STO_CUDA_ENTRY STV_DEFAULT"
_Z25image_to_histogram_simplePhPi:
.text._Z25image_to_histogram_simplePhPi:
[----:B------:R-:W-:Y:S01]  /*0000*/  LDC R1, c[0x0][0x37c] ;  /* 0x0000df00ff017b82 */ /* 0x000fe20000000800 */
[----:B------:R-:W0:Y:S01]  /*0010*/  S2R R3, SR_TID.X ;  /* 0x0000000000037919 */ /* 0x000e220000002100 */
[----:B------:R-:W1:Y:S01]  /*0020*/  LDCU.64 UR6, c[0x0][0x380] ;  /* 0x00007000ff0677ac */ /* 0x000e620008000a00 */
[----:B------:R-:W2:Y:S01]  /*0030*/  LDCU.64 UR4, c[0x0][0x358] ;  /* 0x00006b00ff0477ac */ /* 0x000ea20008000a00 */
[----:B0-----:R-:W-:Y:S02]  /*0040*/  SHF.R.U32.HI R10, RZ, 0x5, R3 ;  /* 0x00000005ff0a7819 */ /* 0x001fe40000011603 */
[C---:B------:R-:W-:Y:S01]  /*0050*/  LOP3.LUT R5, R3.reuse, 0x1f, RZ, 0xc0, !PT ;  /* 0x0000001f03057812 */ /* 0x040fe200078ec0ff */
[----:B------:R-:W-:Y:S02]  /*0060*/  IMAD.SHL.U32 R3, R3, 0x20, RZ ;  /* 0x0000002003037824 */ /* 0x000fe400078e00ff */
[C---:B------:R-:W-:Y:S02]  /*0070*/  VIADD R12, R10.reuse, 0xffffffff ;  /* 0xffffffff0a0c7836 */ /* 0x040fe40000000000 */
[----:B------:R-:W-:Y:S01]  /*0080*/  VIADD R4, R5, 0xffffffff ;  /* 0xffffffff05047836 */ /* 0x000fe20000000000 */
[----:B------:R-:W-:-:S02]  /*0090*/  LOP3.LUT R11, R10, 0x3e0, R3, 0xf8, !PT ;  /* 0x000003e00a0b7812 */ /* 0x000fc400078ef803 */
[----:B------:R-:W-:Y:S02]  /*00a0*/  ISETP.GT.U32.AND P0, PT, R12, 0x1f, PT ;  /* 0x0000001f0c00780c */ /* 0x000fe40003f04070 */
[C---:B------:R-:W-:Y:S02]  /*00b0*/  ISETP.GT.U32.AND P1, PT, R4.reuse, 0x1f, PT ;  /* 0x0000001f0400780c */ /* 0x040fe40003f24070 */
[----:B------:R-:W-:Y:S02]  /*00c0*/  ISETP.GT.U32.OR P5, PT, R4, 0x1f, P0 ;  /* 0x0000001f0400780c */ /* 0x000fe400007a4470 */
[----:B-1----:R-:W-:-:S05]  /*00d0*/  IADD3 R2, P2, PT, R11, UR6, RZ ;  /* 0x000000060b027c10 */ /* 0x002fca000ff5e0ff */
[----:B------:R-:W-:-:S04]  /*00e0*/  IMAD.X R3, RZ, RZ, UR7, P2 ;  /* 0x00000007ff037e24 */ /* 0x000fc800090e06ff */
[----:B------:R-:W-:Y:S01]  /*00f0*/  @!P1 VIADD R8, R11, 0xffffffe0 ;  /* 0xffffffe00b089836 */ /* 0x000fe20000000000 */
[----:B--2---:R-:W2:Y:S01]  /*0100*/  LDG.E.U8 R0, desc[UR4][R2.64] ;  /* 0x0000000402007981 */ /* 0x004ea2000c1e1100 */
[----:B------:R-:W-:-:S05]  /*0110*/  @!P5 IMAD R6, R4, 0x20, R12 ;  /* 0x000000200406d824 */ /* 0x000fca00078e020c */
[----:B------:R-:W-:-:S05]  /*0120*/  @!P5 IADD3 R6, P3, PT, R6, UR6, RZ ;  /* 0x000000060606dc10 */ /* 0x000fca000ff7e0ff */
[----:B------:R-:W-:Y:S01]  /*0130*/  @!P5 IMAD.X R7, RZ, RZ, UR7, P3 ;  /* 0x00000007ff07de24 */ /* 0x000fe200098e06ff */
[----:B------:R-:W-:-:S05]  /*0140*/  @!P1 IADD3 R8, P2, PT, R8, UR6, RZ ;  /* 0x0000000608089c10 */ /* 0x000fca000ff5e0ff */
[----:B------:R-:W2:Y:S01]  /*0150*/  @!P5 LDG.E.U8 R7, desc[UR4][R6.64] ;  /* 0x000000040607d981 */ /* 0x000ea2000c1e1100 */
[----:B------:R-:W-:-:S06]  /*0160*/  @!P1 IMAD.X R9, RZ, RZ, UR7, P2 ;  /* 0x00000007ff099e24 */ /* 0x000fcc00090e06ff */
[----:B------:R-:W3:Y:S01]  /*0170*/  @!P1 LDG.E.U8 R9, desc[UR4][R8.64] ;  /* 0x0000000408099981 */ /* 0x000ee2000c1e1100 */
[----:B------:R-:W-:Y:S02]  /*0180*/  ISETP.NE.AND P3, PT, R5, 0x1f, PT ;  /* 0x0000001f0500780c */ /* 0x000fe40003f65270 */
[----:B------:R-:W-:Y:S02]  /*0190*/  ISETP.EQ.OR P2, PT, R10, 0x1f, P1 ;  /* 0x0000001f0a00780c */ /* 0x000fe40000f42670 */
[----:B------:R-:W-:Y:S01]  /*01a0*/  ISETP.GT.U32.OR P4, PT, R12, 0x1f, !P3 ;  /* 0x0000001f0c00780c */ /* 0x000fe20005f84470 */
[----:B------:R-:W-:-:S08]  /*01b0*/  @!P0 VIADD R11, R11, 0xffffffff ;  /* 0xffffffff0b0b8836 */ /* 0x000fd00000000000 */
[----:B------:R0:W4:Y:S02]  /*01c0*/  @P3 LDG.E.U8 R19, desc[UR4][R2.64+0x20] ;  /* 0x0000200402133981 */ /* 0x000124000c1e1100 */
[----:B------:R-:W-:Y:S01]  /*01d0*/  @!P2 IMAD.SHL.U32 R15, R4, 0x20, RZ ;  /* 0x00000020040fa824 */ /* 0x000fe200078e00ff */
[----:B------:R-:W-:Y:S01]  /*01e0*/  PRMT R4, RZ, 0x7610, R4 ;  /* 0x00007610ff047816 */ /* 0x000fe20000000004 */
[----:B------:R-:W-:-:S03]  /*01f0*/  @!P4 IMAD R12, R5, 0x20, R12 ;  /* 0x00000020050cc824 */ /* 0x000fc600078e020c */
[----:B------:R-:W-:Y:S01]  /*0200*/  @!P2 LOP3.LUT R15, R15, R10, RZ, 0xfc, !PT ;  /* 0x0000000a0f0fa212 */ /* 0x000fe200078efcff */
[----:B------:R-:W-:Y:S01]  /*0210*/  @!P4 VIADD R12, R12, 0x20 ;  /* 0x000000200c0cc836 */ /* 0x000fe20000000000 */
[----:B--2---:R-:W-:-:S04]  /*0220*/  @!P5 ISETP.GE.U32.AND P6, PT, R7, R0, PT ;  /* 0x000000000700d20c */ /* 0x004fc80003fc6070 */
[----:B------:R-:W-:-:S04]  /*0230*/  @!P5 SEL R13, RZ, 0xff80, !P6 ;  /* 0x0000ff80ff0dd807 */ /* 0x000fc80007000000 */
[----:B------:R-:W-:Y:S02]  /*0240*/  @!P5 PRMT R4, R13, 0x7610, R4 ;  /* 0x000076100d04d816 */ /* 0x000fe40000000004 */
[----:B---3--:R-:W-:Y:S02]  /*0250*/  @!P1 ISETP.GE.U32.AND P5, PT, R9, R0, PT ;  /* 0x000000000900920c */ /* 0x008fe40003fa6070 */
[----:B------:R-:W-:Y:S02]  /*0260*/  @!P2 IADD3 R6, P6, PT, R15, UR6, RZ ;  /* 0x000000060f06ac10 */ /* 0x000fe4000ffde0ff */
[----:B------:R-:W-:Y:S02]  /*0270*/  @!P1 SEL R13, RZ, 0x40, !P5 ;  /* 0x00000040ff0d9807 */ /* 0x000fe40006800000 */
[----:B------:R-:W-:Y:S01]  /*0280*/  @!P4 IADD3 R8, P5, PT, R12, UR6, RZ ;  /* 0x000000060c08cc10 */ /* 0x000fe2000ffbe0ff */
[----:B------:R-:W-:Y:S01]  /*0290*/  @!P2 IMAD.X R7, RZ, RZ, UR7, P6 ;  /* 0x00000007ff07ae24 */ /* 0x000fe2000b0e06ff */
[----:B------:R-:W-:-:S03]  /*02a0*/  ISETP.NE.AND P6, PT, R10, 0x1f, PT ;  /* 0x0000001f0a00780c */ /* 0x000fc60003fc5270 */
[----:B------:R-:W-:Y:S01]  /*02b0*/  @!P4 IMAD.X R9, RZ, RZ, UR7, P5 ;  /* 0x00000007ff09ce24 */ /* 0x000fe2000a8e06ff */
[----:B------:R-:W-:Y:S01]  /*02c0*/  @!P0 IADD3 R10, P5, PT, R11, UR6, RZ ;  /* 0x000000060b0a8c10 */ /* 0x000fe2000ffbe0ff */
[----:B------:R-:W2:Y:S04]  /*02d0*/  @!P2 LDG.E.U8 R7, desc[UR4][R6.64+0x1] ;  /* 0x000001040607a981 */ /* 0x000ea8000c1e1100 */
[----:B------:R-:W-:Y:S01]  /*02e0*/  @!P0 IMAD.X R11, RZ, RZ, UR7, P5 ;  /* 0x00000007ff0b8e24 */ /* 0x000fe2000a8e06ff */
[----:B------:R-:W-:Y:S01]  /*02f0*/  ISETP.EQ.OR P5, PT, R5, 0x1f, !P6 ;  /* 0x0000001f0500780c */ /* 0x000fe200077a2670 */
[----:B------:R-:W3:Y:S04]  /*0300*/  @!P4 LDG.E.U8 R9, desc[UR4][R8.64] ;  /* 0x000000040809c981 */ /* 0x000ee8000c1e1100 */
[----:B------:R-:W5:Y:S04]  /*0310*/  @P6 LDG.E.U8 R15, desc[UR4][R2.64+0x1] ;  /* 0x00000104020f6981 */ /* 0x000f68000c1e1100 */
[----:B------:R-:W3:Y:S04]  /*0320*/  @!P0 LDG.E.U8 R11, desc[UR4][R10.64] ;  /* 0x000000040a0b8981 */ /* 0x000ee8000c1e1100 */
[----:B------:R-:W4:Y:S01]  /*0330*/  @!P5 LDG.E.U8 R17, desc[UR4][R2.64+0x21] ;  /* 0x000021040211d981 */ /* 0x000f22000c1e1100 */
[----:B------:R-:W-:-:S04]  /*0340*/  @!P1 LOP3.LUT R13, R13, R4, RZ, 0xfc, !PT ;  /* 0x000000040d0d9212 */ /* 0x000fc800078efcff */
[----:B------:R-:W-:Y:S02]  /*0350*/  @!P1 PRMT R4, R13, 0x7610, R4 ;  /* 0x000076100d049816 */ /* 0x000fe40000000004 */
[----:B--2---:R-:W-:-:S04]  /*0360*/  @!P2 ISETP.GE.U32.AND P1, PT, R7, R0, PT ;  /* 0x000000000700a20c */ /* 0x004fc80003f26070 */
[----:B------:R-:W-:-:S04]  /*0370*/  @!P2 SEL R5, RZ, 0x20, !P1 ;  /* 0x00000020ff05a807 */ /* 0x000fc80004800000 */
[----:B------:R-:W-:Y:S02]  /*0380*/  @!P2 LOP3.LUT R5, R5, R4, RZ, 0xfc, !PT ;  /* 0x000000040505a212 */ /* 0x000fe400078efcff */
[----:B-----5:R-:W-:Y:S02]  /*0390*/  @P6 ISETP.GE.U32.AND P1, PT, R15, R0, PT ;  /* 0x000000000f00620c */ /* 0x020fe40003f26070 */
[----:B------:R-:W-:Y:S02]  /*03a0*/  @!P2 PRMT R4, R5, 0x7610, R4 ;  /* 0x000076100504a816 */ /* 0x000fe40000000004 */
[----:B------:R-:W-:-:S04]  /*03b0*/  @P6 SEL R5, RZ, 0x10, !P1 ;  /* 0x00000010ff056807 */ /* 0x000fc80004800000 */
[----:B------:R-:W-:Y:S02]  /*03c0*/  @P6 LOP3.LUT R5, R5, R4, RZ, 0xfc, !PT ;  /* 0x0000000405056212 */ /* 0x000fe400078efcff */
[-C--:B----4-:R-:W-:Y:S02]  /*03d0*/  @!P5 ISETP.GE.U32.AND P1, PT, R17, R0.reuse, PT ;  /* 0x000000001100d20c */ /* 0x090fe40003f26070 */
[----:B------:R-:W-:Y:S02]  /*03e0*/  @P6 PRMT R4, R5, 0x7610, R4 ;  /* 0x0000761005046816 */ /* 0x000fe40000000004 */
[----:B0-----:R-:W-:Y:S02]  /*03f0*/  @!P5 SEL R3, RZ, 0x8, !P1 ;  /* 0x00000008ff03d807 */ /* 0x001fe40004800000 */
[----:B------:R-:W-:Y:S02]  /*0400*/  @P3 ISETP.GE.U32.AND P1, PT, R19, R0, PT ;  /* 0x000000001300320c */ /* 0x000fe40003f26070 */
[----:B------:R-:W-:-:S04]  /*0410*/  @!P5 LOP3.LUT R3, R3, R4, RZ, 0xfc, !PT ;  /* 0x000000040303d212 */ /* 0x000fc800078efcff */
[----:B------:R-:W-:Y:S02]  /*0420*/  @!P5 PRMT R4, R3, 0x7610, R4 ;  /* 0x000076100304d816 */ /* 0x000fe40000000004 */
[----:B------:R-:W-:Y:S02]  /*0430*/  @P3 SEL R3, RZ, 0x4, !P1 ;  /* 0x00000004ff033807 */ /* 0x000fe40004800000 */
[----:B---3--:R-:W-:Y:S02]  /*0440*/  @!P4 ISETP.GE.U32.AND P1, PT, R9, R0, PT ;  /* 0x000000000900c20c */ /* 0x008fe40003f26070 */
[----:B------:R-:W-:Y:S02]  /*0450*/  @P3 LOP3.LUT R3, R3, R4, RZ, 0xfc, !PT ;  /* 0x0000000403033212 */ /* 0x000fe400078efcff */
[----:B------:R-:W-:Y:S02]  /*0460*/  @!P4 SEL R5, RZ, 0x2, !P1 ;  /* 0x00000002ff05c807 */ /* 0x000fe40004800000 */
[----:B------:R-:W-:-:S02]  /*0470*/  @P3 PRMT R4, R3, 0x7610, R4 ;  /* 0x0000761003043816 */ /* 0x000fc40000000004 */
[----:B------:R-:W0:Y:S01]  /*0480*/  LDC.64 R2, c[0x0][0x388] ;  /* 0x0000e200ff027b82 */ /* 0x000e220000000a00 */
[----:B------:R-:W-:Y:S02]  /*0490*/  @!P0 ISETP.GE.U32.AND P1, PT, R11, R0, PT ;  /* 0x000000000b00820c */ /* 0x000fe40003f26070 */
[----:B------:R-:W-:Y:S02]  /*04a0*/  @!P4 LOP3.LUT R5, R5, R4, RZ, 0xfc, !PT ;  /* 0x000000040505c212 */ /* 0x000fe400078efcff */
[----:B------:R-:W-:Y:S02]  /*04b0*/  @!P0 SEL R7, RZ, 0x1, !P1 ;  /* 0x00000001ff078807 */ /* 0x000fe40004800000 */
[----:B------:R-:W-:-:S04]  /*04c0*/  @!P4 PRMT R4, R5, 0x7610, R4 ;  /* 0x000076100504c816 */ /* 0x000fc80000000004 */
[----:B------:R-:W-:-:S04]  /*04d0*/  @!P0 LOP3.LUT R7, R4, R7, RZ, 0xfc, !PT ;  /* 0x0000000704078212 */ /* 0x000fc800078efcff */
[----:B------:R-:W-:-:S04]  /*04e0*/  @!P0 PRMT R4, R7, 0x7610, R4 ;  /* 0x0000761007048816 */ /* 0x000fc80000000004 */
[----:B------:R-:W-:Y:S01]  /*04f0*/  LOP3.LUT R5, R4, 0xff, RZ, 0xc0, !PT ;  /* 0x000000ff04057812 */ /* 0x000fe200078ec0ff */
[----:B------:R-:W-:-:S04]  /*0500*/  IMAD.MOV.U32 R7, RZ, RZ, 0x1 ;  /* 0x00000001ff077424 */ /* 0x000fc800078e00ff */
[----:B0-----:R-:W-:-:S05]  /*0510*/  IMAD.WIDE.U32 R2, R5, 0x4, R2 ;  /* 0x0000000405027825 */ /* 0x001fca00078e0002 */
[----:B------:R-:W-:Y:S01]  /*0520*/  REDG.E.ADD.STRONG.GPU desc[UR4][R2.64], R7 ;  /* 0x000000070200798e */ /* 0x000fe2000c12e104 */
[----:B------:R-:W-:Y:S05]  /*0530*/  EXIT ;  /* 0x000000000000794d */ /* 0x000fea0003800000 */
.L_x_14:
        /* <DEDUP_REMOVED lines=12> */
.L_x_33:


//--------------------- .text._Z26image_to_histogram_sharedmPhPi --------------------------
	.section	.text._Z26image_to_histogram_sharedmPhPi,"ax",@progbits
	.align	128
        .global         _Z26image_to_histogram_sharedmPhPi
        .type           _Z26image_to_histogram_sharedmPhPi,@function
        .size           _Z26image_to_histogram_sharedmPhPi,(.L_x_34 - _Z26image_to_histogram_sharedmPhPi)
        .other          _Z26image_to_histogram_sharedmPhPi,@"STO_CUDA_ENTRY STV_DEFAULT"
_Z26image_to_histogram_sharedmPhPi:
.text._Z26image_to_histogram_sharedmPhPi:
[----:B------:R-:W-:Y:S01]  /*0000*/  LDC R1, c[0x0][0x37c] ;  /* 0x0000df00ff017b82 */ /* 0x000fe20000000800 */
[----:B------:R-:W0:Y:S01]  /*0010*/  S2R R0, SR_TID.X ;  /* 0x0000000000007919 */ /* 0x000e220000002100 */
[----:B------:R-:W0:Y:S01]  /*0020*/  LDCU.64 UR4, c[0x0][0x380] ;  /* 0x00007000ff0477ac */ /* 0x000e220008000a00 */
[----:B------:R-:W1:Y:S01]  /*0030*/  LDCU.64 UR8, c[0x0][0x358] ;  /* 0x00006b00ff0877ac */ /* 0x000e620008000a00 */
[----:B0-----:R-:W-:-:S05]  /*0040*/  IADD3 R2, P0, PT, R0, UR4, RZ ;  /* 0x0000000400027c10 */ /* 0x001fca000ff1e0ff */
[----:B------:R-:W-:-:S06]  /*0050*/  IMAD.X R3, RZ, RZ, UR5, P0 ;  /* 0x00000005ff037e24 */ /* 0x000fcc00080e06ff */
[----:B-1----:R-:W2:Y:S01]  /*0060*/  LDG.E.U8 R3, desc[UR8][R2.64] ;  /* 0x0000000802037981 */ /* 0x002ea2000c1e1100 */
[----:B------:R-:W0:Y:S01]  /*0070*/  S2UR UR6, SR_CgaCtaId ;  /* 0x00000000000679c3 */ /* 0x000e220000008800 */
[----:B------:R-:W-:Y:S01]  /*0080*/  UMOV UR4, 0x400 ;  /* 0x0000040000047882 */ /* 0x000fe20000000000 */
[C---:B------:R-:W-:Y:S01]  /*0090*/  LOP3.LUT R6, R0.reuse, 0x3fc, RZ, 0xc0, !PT ;  /* 0x000003fc00067812 */ /* 0x040fe200078ec0ff */
[----:B------:R-:W-:Y:S01]  /*00a0*/  UIADD3 UR5, UPT, UPT, UR4, 0x400, URZ ;  /* 0x0000040004057890 */ /* 0x000fe2000fffe0ff */
[C---:B------:R-:W-:Y:S01]  /*00b0*/  IMAD.SHL.U32 R8, R0.reuse, 0x20, RZ ;  /* 0x0000002000087824 */ /* 0x040fe200078e00ff */
[C---:B------:R-:W-:Y:S02]  /*00c0*/  ISETP.GE.U32.AND P1, PT, R0.reuse, 0x20, PT ;  /* 0x000000200000780c */ /* 0x040fe40003f26070 */
[----:B------:R-:W-:Y:S02]  /*00d0*/  LOP3.LUT R4, R0, 0x1f, RZ, 0xc0, !PT ;  /* 0x0000001f00047812 */ /* 0x000fe400078ec0ff */
[----:B------:R-:W-:-:S02]  /*00e0*/  SHF.R.U32.HI R5, RZ, 0x5, R0 ;  /* 0x00000005ff057819 */ /* 0x000fc40000011600 */
[C---:B------:R-:W-:Y:S02]  /*00f0*/  ISETP.EQ.OR P0, PT, R4.reuse, RZ, !P1 ;  /* 0x000000ff0400720c */ /* 0x040fe40004f02670 */
[----:B------:R-:W-:Y:S02]  /*0100*/  LOP3.LUT R8, R5, 0x3e0, R8, 0xf8, !PT ;  /* 0x000003e005087812 */ /* 0x000fe400078ef808 */
[----:B------:R-:W-:Y:S01]  /*0110*/  ISETP.NE.AND P2, PT, R4, RZ, PT ;  /* 0x000000ff0400720c */ /* 0x000fe20003f45270 */
[----:B0-----:R-:W-:Y:S02]  /*0120*/  ULEA UR4, UR6, UR4, 0x18 ;  /* 0x0000000406047291 */ /* 0x001fe4000f8ec0ff */
[----:B------:R-:W-:-:S07]  /*0130*/  ULEA UR5, UR6, UR5, 0x18 ;  /* 0x0000000506057291 */ /* 0x000fce000f8ec0ff */
[----:B--2---:R-:W-:Y:S04]  /*0140*/  STS.U8 [R0+UR4], R3 ;  /* 0x0000000300007988 */ /* 0x004fe80008000004 */
[----:B------:R-:W-:Y:S01]  /*0150*/  STS [R6+UR5], RZ ;  /* 0x000000ff06007988 */ /* 0x000fe20008000805 */
[----:B------:R-:W-:Y:S06]  /*0160*/  MEMBAR.SC.GPU ;  /* 0x0000000000007992 */ /* 0x000fec0000002000 */
[----:B------:R-:W-:-:S00]  /*0170*/  ERRBAR ;  /* 0x00000000000079ab */ /* 0x000fc00000000000 */
[----:B------:R-:W-:Y:S06]  /*0180*/  CGAERRBAR ;  /* 0x00000000000075ab */ /* 0x000fec0000000000 */
[----:B------:R-:W-:Y:S04]  /*0190*/  CCTL.IVALL ;  /* 0x00000000ff00798f */ /* 0x000fe80002000000 */
[----:B------:R-:W-:Y:S01]  /*01a0*/  LDS.U8 R2, [R8+UR4] ;  /* 0x0000000408027984 */ /* 0x000fe20008000000 */
[----:B------:R-:W-:-:S02]  /*01b0*/  ISETP.EQ.OR P3, PT, R5, 0x1f, !P2 ;  /* 0x0000001f0500780c */ /* 0x000fc40005762670 */
[----:B------:R-:W-:Y:S01]  /*01c0*/  ISETP.NE.AND P4, PT, R5, 0x1f, PT ;  /* 0x0000001f0500780c */ /* 0x000fe20003f85270 */
[----:B------:R-:W0:Y:S03]  /*01d0*/  @!P0 LDS.U8 R3, [R8+UR4+-0x21] ;  /* 0xffffdf0408038984 */ /* 0x000e260008000000 */
[----:B------:R-:W-:Y:S01]  /*01e0*/  ISETP.EQ.OR P5, PT, R4, 0x1f, !P4 ;  /* 0x0000001f0400780c */ /* 0x000fe200067a2670 */
[----:B------:R-:W1:Y:S06]  /*01f0*/  @P2 LDS.U8 R7, [R8+UR4+-0x20] ;  /* 0xffffe00408072984 */ /* 0x000e6c0008000000 */
[----:B------:R-:W2:Y:S04]  /*0200*/  @!P3 LDS.U8 R9, [R8+UR4+-0x1f] ;  /* 0xffffe1040809b984 */ /* 0x000ea80008000000 */
[----:B------:R-:W3:Y:S01]  /*0210*/  @P4 LDS.U8 R11, [R8+UR4+0x1] ;  /* 0x00000104080b4984 */ /* 0x000ee20008000000 */
[----:B0-----:R-:W-:-:S02]  /*0220*/  @!P0 ISETP.GE.U32.AND P6, PT, R3, R2, PT ;  /* 0x000000020300820c */ /* 0x001fc40003fc6070 */
[----:B------:R-:W-:Y:S02]  /*0230*/  PRMT R3, RZ, 0x7610, R3 ;  /* 0x00007610ff037816 */ /* 0x000fe40000000003 */
[----:B------:R-:W-:Y:S02]  /*0240*/  @!P0 SEL R5, RZ, 0xff80, !P6 ;  /* 0x0000ff80ff058807 */ /* 0x000fe40007000000 */
[----:B------:R-:W-:Y:S02]  /*0250*/  ISETP.NE.AND P6, PT, R4, 0x1f, PT ;  /* 0x0000001f0400780c */ /* 0x000fe40003fc5270 */
[----:B------:R-:W-:Y:S02]  /*0260*/  @!P0 PRMT R3, R5, 0x7610, R3 ;  /* 0x0000761005038816 */ /* 0x000fe40000000003 */
[----:B-1----:R-:W-:Y:S01]  /*0270*/  @P2 ISETP.GE.U32.AND P0, PT, R7, R2, PT ;  /* 0x000000020700220c */ /* 0x002fe20003f06070 */
[----:B------:R-:W0:Y:S03]  /*0280*/  @!P5 LDS.U8 R5, [R8+UR4+0x21] ;  /* 0x000021040805d984 */ /* 0x000e260008000000 */
[----:B------:R-:W-:-:S02]  /*0290*/  @P2 SEL R4, RZ, 0x40, !P0 ;  /* 0x00000040ff042807 */ /* 0x000fc40004000000 */
[----:B------:R-:W-:Y:S02]  /*02a0*/  PLOP3.LUT P0, PT, PT, PT, PT, 0x80, 0x8 ;  /* 0x000000000008781c */ /* 0x000fe40003f0f070 */
[----:B------:R-:W-:Y:S01]  /*02b0*/  @P2 LOP3.LUT R4, R4, R3, RZ, 0xfc, !PT ;  /* 0x0000000304042212 */ /* 0x000fe200078efcff */
[----:B------:R-:W1:Y:S01]  /*02c0*/  @P6 LDS.U8 R7, [R8+UR4+0x20] ;  /* 0x0000200408076984 */ /* 0x000e620008000000 */
[----:B------:R-:W-:Y:S02]  /*02d0*/  @P6 PLOP3.LUT P0, PT, P1, PT, PT, 0x8, 0x80 ;  /* 0x000000000080681c */ /* 0x000fe40000f0e170 */
[----:B------:R-:W-:Y:S02]  /*02e0*/  @P2 PRMT R3, R4, 0x7610, R3 ;  /* 0x0000761004032816 */ /* 0x000fe40000000003 */
[----:B--2---:R-:W-:Y:S02]  /*02f0*/  @!P3 ISETP.GE.U32.AND P2, PT, R9, R2, PT ;  /* 0x000000020900b20c */ /* 0x004fe40003f46070 */
[----:B------:R-:W-:Y:S02]  /*0300*/  @P1 LDS.U8 R9, [R8+UR4+-0x1] ;  /* 0xffffff0408091984 */ /* 0x000fe40008000000 */
[----:B------:R-:W-:-:S02]  /*0310*/  @!P3 SEL R4, RZ, 0x20, !P2 ;  /* 0x00000020ff04b807 */ /* 0x000fc40005000000 */
[----:B---3--:R-:W-:Y:S02]  /*0320*/  @P4 ISETP.GE.U32.AND P2, PT, R11, R2, PT ;  /* 0x000000020b00420c */ /* 0x008fe40003f46070 */
[----:B------:R-:W-:Y:S01]  /*0330*/  @!P3 LOP3.LUT R4, R4, R3, RZ, 0xfc, !PT ;  /* 0x000000030404b212 */ /* 0x000fe200078efcff */
[----:B------:R-:W2:Y:S03]  /*0340*/  @!P0 LDS.U8 R13, [R8+UR4+0x1f] ;  /* 0x00001f04080d8984 */ /* 0x000ea60008000000 */
[----:B------:R-:W-:Y:S02]  /*0350*/  @!P3 PRMT R3, R4, 0x7610, R3 ;  /* 0x000076100403b816 */ /* 0x000fe40000000003 */
[----:B------:R-:W-:-:S04]  /*0360*/  @P4 SEL R4, RZ, 0x10, !P2 ;  /* 0x00000010ff044807 */ /* 0x000fc80005000000 */
[----:B------:R-:W-:-:S04]  /*0370*/  @P4 LOP3.LUT R4, R4, R3, RZ, 0xfc, !PT ;  /* 0x0000000304044212 */ /* 0x000fc800078efcff */
[----:B------:R-:W-:Y:S02]  /*0380*/  @P4 PRMT R3, R4, 0x7610, R3 ;  /* 0x0000761004034816 */ /* 0x000fe40000000003 */
[----:B0-----:R-:W-:-:S04]  /*0390*/  @!P5 ISETP.GE.U32.AND P2, PT, R5, R2, PT ;  /* 0x000000020500d20c */ /* 0x001fc80003f46070 */
[----:B------:R-:W-:-:S04]  /*03a0*/  @!P5 SEL R4, RZ, 0x8, !P2 ;  /* 0x00000008ff04d807 */ /* 0x000fc80005000000 */
[----:B------:R-:W-:Y:S02]  /*03b0*/  @!P5 LOP3.LUT R4, R4, R3, RZ, 0xfc, !PT ;  /* 0x000000030404d212 */ /* 0x000fe400078efcff */
[----:B-1----:R-:W-:Y:S02]  /*03c0*/  @P6 ISETP.GE.U32.AND P2, PT, R7, R2, PT ;  /* 0x000000020700620c */ /* 0x002fe40003f46070 */
[----:B------:R-:W-:Y:S02]  /*03d0*/  @!P5 PRMT R3, R4, 0x7610, R3 ;  /* 0x000076100403d816 */ /* 0x000fe40000000003 */
[----:B------:R-:W-:-:S04]  /*03e0*/  @P6 SEL R4, RZ, 0x4, !P2 ;  /* 0x00000004ff046807 */ /* 0x000fc80005000000 */
[----:B------:R-:W-:Y:S02]  /*03f0*/  @P6 LOP3.LUT R4, R4, R3, RZ, 0xfc, !PT ;  /* 0x0000000304046212 */ /* 0x000fe400078efcff */
[-C--:B--2---:R-:W-:Y:S02]  /*0400*/  @!P0 ISETP.GE.U32.AND P2, PT, R13, R2.reuse, PT ;  /* 0x000000020d00820c */ /* 0x084fe40003f46070 */
[----:B------:R-:W-:Y:S02]  /*0410*/  @P6 PRMT R3, R4, 0x7610, R3 ;  /* 0x0000761004036816 */ /* 0x000fe40000000003 */
[----:B------:R-:W-:Y:S02]  /*0420*/  @!P0 SEL R6, RZ, 0x2, !P2 ;  /* 0x00000002ff068807 */ /* 0x000fe40005000000 */
[----:B------:R-:W-:Y:S02]  /*0430*/  @P1 ISETP.GE.U32.AND P2, PT, R9, R2, PT ;  /* 0x000000020900120c */ /* 0x000fe40003f46070 */
[----:B------:R-:W-:-:S02]  /*0440*/  @!P0 LOP3.LUT R6, R6, R3, RZ, 0xfc, !PT ;  /* 0x0000000306068212 */ /* 0x000fc400078efcff */
[----:B------:R-:W-:Y:S02]  /*0450*/  @P1 SEL R2, RZ, 0x1, !P2 ;  /* 0x00000001ff021807 */ /* 0x000fe40005000000 */
[----:B------:R-:W-:Y:S02]  /*0460*/  @!P0 PRMT R3, R6, 0x7610, R3 ;  /* 0x0000761006038816 */ /* 0x000fe40000000003 */
[----:B------:R-:W-:Y:S02]  /*0470*/  ISETP.GT.U32.AND P0, PT, R0, 0xff, PT ;  /* 0x000000ff0000780c */ /* 0x000fe40003f04070 */
[----:B------:R-:W-:-:S04]  /*0480*/  @P1 LOP3.LUT R2, R3, R2, RZ, 0xfc, !PT ;  /* 0x0000000203021212 */ /* 0x000fc800078efcff */
[----:B------:R-:W-:-:S04]  /*0490*/  @P1 PRMT R3, R2, 0x7610, R3 ;  /* 0x0000761002031816 */ /* 0x000fc80000000003 */
[----:B------:R-:W-:-:S04]  /*04a0*/  LOP3.LUT R3, R3, 0xff, RZ, 0xc0, !PT ;  /* 0x000000ff03037812 */ /* 0x000fc800078ec0ff */
[----:B------:R-:W-:-:S05]  /*04b0*/  LEA R3, R3, UR5, 0x2 ;  /* 0x0000000503037c11 */ /* 0x000fca000f8e10ff */
[----:B------:R0:W-:Y:S01]  /*04c0*/  ATOMS.POPC.INC.32 RZ, [R3+URZ] ;  /* 0x0000000003ff7f8c */ /* 0x0001e2000d8000ff */
[----:B------:R-:W-:Y:S06]  /*04d0*/  BAR.SYNC.DEFER_BLOCKING 0x0 ;  /* 0x0000000000007b1d */ /* 0x000fec0000010000 */
[----:B------:R-:W-:Y:S05]  /*04e0*/  @P0 EXIT ;  /* 0x000000000000094d */ /* 0x000fea0003800000 */
[C---:B------:R-:W-:Y:S01]  /*04f0*/  LEA R4, R0.reuse, UR5, 0x2 ;  /* 0x0000000500047c11 */ /* 0x040fe2000f8e10ff */
[----:B0-----:R-:W0:Y:S04]  /*0500*/  LDC.64 R2, c[0x0][0x388] ;  /* 0x0000e200ff027b82 */ /* 0x001e280000000a00 */
[----:B------:R-:W1:Y:S01]  /*0510*/  LDS R5, [R4] ;  /* 0x0000000004057984 */ /* 0x000e620000000800 */
[----:B0-----:R-:W-:-:S05]  /*0520*/  IMAD.WIDE.U32 R2, R0, 0x4, R2 ;  /* 0x0000000400027825 */ /* 0x001fca00078e0002 */
[----:B-1----:R-:W-:Y:S01]  /*0530*/  STG.E desc[UR8][R2.64], R5 ;  /* 0x0000000502007986 */ /* 0x002fe2000c101908 */
[----:B------:R-:W-:Y:S05]  /*0540*/  EXIT ;  /* 0x000000000000794d */ /* 0x000fea0003800000 */
.L_x_15:
        /* <DEDUP_REMOVED lines=11> */
.L_x_34:


//--------------------- .text._Z24image_to_histogram_batchPhS_Pf --------------------------
	.section	.text._Z24image_to_histogram_batchPhS_Pf,"ax",@progbits
	.align	128
        .global         _Z24image_to_histogram_batchPhS_Pf
        .type           _Z24image_to_histogram_batchPhS_Pf,@function
        .size           _Z24image_to_histogram_batchPhS_Pf,(.L_x_31 - _Z24image_to_histogram_batchPhS_Pf)
        .other          _Z24image_to_histogram_batchPhS_Pf,@"STO_CUDA_ENTRY STV_DEFAULT"
_Z24image_to_histogram_batchPhS_Pf:
.text._Z24image_to_histogram_batchPhS_Pf:
[----:B------:R-:W-:Y:S01]  /*0000*/  LDC R1, c[0x0][0x37c] ;  /* 0x0000df00ff017b82 */ /* 0x000fe20000000800 */
[----:B------:R-:W0:Y:S07]  /*0010*/  S2R R9, SR_TID.X ;  /* 0x0000000000097919 */ /* 0x000e2e0000002100 */
[----:B------:R-:W0:Y:S01]  /*0020*/  S2UR UR4, SR_CTAID.X ;  /* 0x00000000000479c3 */ /* 0x000e220000002500 */
[----:B------:R-:W1:Y:S01]  /*0030*/  LDCU.128 UR12, c[0x0][0x380] ;  /* 0x00007000ff0c77ac */ /* 0x000e620008000c00 */
[----:B------:R-:W2:Y:S06]  /*0040*/  LDCU.64 UR10, c[0x0][0x358] ;  /* 0x00006b00ff0a77ac */ /* 0x000eac0008000a00 */
[----:B------:R-:W0:Y:S02]  /*0050*/  LDC R4, c[0x0][0x360] ;  /* 0x0000d800ff047b82 */ /* 0x000e240000000800 */
[----:B0-----:R-:W-:-:S05]  /*0060*/  IMAD R4, R4, UR4, R9 ;  /* 0x0000000404047c24 */ /* 0x001fca000f8e0209 */
[----:B-1----:R-:W-:-:S05]  /*0070*/  IADD3 R2, P0, PT, R4, UR12, RZ ;  /* 0x0000000c04027c10 */ /* 0x002fca000ff1e0ff */
[----:B------:R-:W-:Y:S01]  /*0080*/  IMAD.X R3, RZ, RZ, UR13, P0 ;  /* 0x0000000dff037e24 */ /* 0x000fe200080e06ff */
[----:B------:R-:W-:-:S05]  /*0090*/  IADD3 R4, P0, PT, R4, UR14, RZ ;  /* 0x0000000e04047c10 */ /* 0x000fca000ff1e0ff */
[----:B------:R-:W-:Y:S01]  /*00a0*/  IMAD.X R5, RZ, RZ, UR15, P0 ;  /* 0x0000000fff057e24 */ /* 0x000fe200080e06ff */
[----:B--2---:R-:W2:Y:S04]  /*00b0*/  LDG.E.U8 R3, desc[UR10][R2.64] ;  /* 0x0000000a02037981 */ /* 0x004ea8000c1e1100 */
[----:B------:R0:W3:Y:S01]  /*00c0*/  LDG.E.U8 R4, desc[UR10][R4.64] ;  /* 0x0000000a04047981 */ /* 0x0000e2000c1e1100 */
[----:B------:R-:W1:Y:S01]  /*00d0*/  S2UR UR7, SR_CgaCtaId ;  /* 0x00000000000779c3 */ /* 0x000e620000008800 */
[----:B------:R-:W-:Y:S01]  /*00e0*/  UMOV UR4, 0x400 ;  /* 0x0000040000047882 */ /* 0x000fe20000000000 */
[C---:B------:R-:W-:Y:S01]  /*00f0*/  ISETP.GT.U32.AND P1, PT, R9.reuse, 0xff, PT ;  /* 0x000000ff0900780c */ /* 0x040fe20003f24070 */
[----:B------:R-:W-:Y:S01]  /*0100*/  UIADD3 UR5, UPT, UPT, UR4, 0x400, URZ ;  /* 0x0000040004057890 */ /* 0x000fe2000fffe0ff */
[C---:B------:R-:W-:Y:S01]  /*0110*/  LOP3.LUT R8, R9.reuse, 0x1f, RZ, 0xc0, !PT ;  /* 0x0000001f09087812 */ /* 0x040fe200078ec0ff */
[----:B------:R-:W-:Y:S01]  /*0120*/  UIADD3 UR6, UPT, UPT, UR4, 0x800, URZ ;  /* 0x0000080004067890 */ /* 0x000fe2000fffe0ff */
[----:B------:R-:W-:-:S03]  /*0130*/  ISETP.GE.U32.AND P2, PT, R9, 0x20, PT ;  /* 0x000000200900780c */ /* 0x000fc60003f46070 */
[C---:B------:R-:W-:Y:S01]  /*0140*/  IMAD.SHL.U32 R6, R8.reuse, 0x20, RZ ;  /* 0x0000002008067824 */ /* 0x040fe200078e00ff */
[----:B0-----:R-:W-:Y:S02]  /*0150*/  SHF.R.U32.HI R5, RZ, 0x5, R9 ;  /* 0x00000005ff057819 */ /* 0x001fe40000011609 */
[----:B------:R-:W-:Y:S02]  /*0160*/  ISETP.EQ.OR P5, PT, R8, RZ, !P2 ;  /* 0x000000ff0800720c */ /* 0x000fe400057a2670 */
[----:B------:R-:W-:Y:S01]  /*0170*/  LOP3.LUT R7, R6, R5, RZ, 0xfc, !PT ;  /* 0x0000000506077212 */ /* 0x000fe200078efcff */
[----:B-1----:R-:W-:Y:S02]  /*0180*/  ULEA UR8, UR7, UR4, 0x18 ;  /* 0x0000000407087291 */ /* 0x002fe4000f8ec0ff */
[----:B------:R-:W-:Y:S02]  /*0190*/  UIADD3 UR4, UPT, UPT, UR4, 0xc00, URZ ;  /* 0x00000c0004047890 */ /* 0x000fe4000fffe0ff */
[----:B------:R-:W-:-:S02]  /*01a0*/  ULEA UR6, UR7, UR6, 0x18 ;  /* 0x0000000607067291 */ /* 0x000fc4000f8ec0ff */
[----:B------:R-:W-:Y:S02]  /*01b0*/  ULEA UR5, UR7, UR5, 0x18 ;  /* 0x0000000507057291 */ /* 0x000fe4000f8ec0ff */
[----:B------:R-:W-:Y:S02]  /*01c0*/  ULEA UR4, UR7, UR4, 0x18 ;  /* 0x0000000407047291 */ /* 0x000fe4000f8ec0ff */
[----:B------:R-:W-:-:S04]  /*01d0*/  LEA R0, R9, UR6, 0x2 ;  /* 0x0000000609007c11 */ /* 0x000fc8000f8e10ff */
[----:B------:R-:W-:Y:S01]  /*01e0*/  LEA R2, R9, UR4, 0x2 ;  /* 0x0000000409027c11 */ /* 0x000fe2000f8e10ff */
[----:B--2---:R-:W-:Y:S04]  /*01f0*/  STS.U8 [R9+UR8], R3 ;  /* 0x0000000309007988 */ /* 0x004fe80008000008 */
[----:B---3--:R-:W-:Y:S04]  /*0200*/  STS.U8 [R9+UR5], R4 ;  /* 0x0000000409007988 */ /* 0x008fe80008000005 */
[----:B------:R-:W-:Y:S04]  /*0210*/  @!P1 STS [R0], RZ ;  /* 0x000000ff00009388 */ /* 0x000fe80000000800 */
[----:B------:R-:W-:Y:S01]  /*0220*/  @!P1 STS [R2], RZ ;  /* 0x000000ff02009388 */ /* 0x000fe20000000800 */
[----:B------:R-:W-:Y:S06]  /*0230*/  MEMBAR.SC.GPU ;  /* 0x0000000000007992 */ /* 0x000fec0000002000 */
[----:B------:R-:W-:-:S00]  /*0240*/  ERRBAR ;  /* 0x00000000000079ab */ /* 0x000fc00000000000 */
[----:B------:R-:W-:Y:S06]  /*0250*/  CGAERRBAR ;  /* 0x00000000000075ab */ /* 0x000fec0000000000 */
[----:B------:R-:W-:Y:S04]  /*0260*/  CCTL.IVALL ;  /* 0x00000000ff00798f */ /* 0x000fe80002000000 */
[----:B------:R-:W-:Y:S01]  /*0270*/  LDS.U8 R3, [R7+UR8] ;  /* 0x0000000807037984 */ /* 0x000fe20008000000 */
[----:B------:R-:W-:-:S02]  /*0280*/  ISETP.NE.AND P0, PT, R8, RZ, PT ;  /* 0x000000ff0800720c */ /* 0x000fc40003f05270 */
[C---:B------:R-:W-:Y:S01]  /*0290*/  ISETP.NE.AND P4, PT, R5.reuse, 0x1f, PT ;  /* 0x0000001f0500780c */ /* 0x040fe20003f85270 */
[----:B------:R-:W0:Y:S01]  /*02a0*/  @!P5 LDS.U8 R6, [R7+UR8+-0x21] ;  /* 0xffffdf080706d984 */ /* 0x000e220008000000 */
[----:B------:R-:W-:Y:S02]  /*02b0*/  ISETP.EQ.OR P3, PT, R5, 0x1f, !P0 ;  /* 0x0000001f0500780c */ /* 0x000fe40004762670 */
[----:B------:R-:W-:Y:S01]  /*02c0*/  PRMT R5, RZ, 0x7610, R5 ;  /* 0x00007610ff057816 */ /* 0x000fe20000000005 */
[----:B------:R-:W-:Y:S04]  /*02d0*/  LDS.U8 R4, [R7+UR5] ;  /* 0x0000000507047984 */ /* 0x000fe80008000000 */
[----:B------:R-:W1:Y:S04]  /*02e0*/  @!P5 LDS.U8 R11, [R7+UR5+-0x21] ;  /* 0xffffdf05070bd984 */ /* 0x000e680008000000 */
[----:B------:R-:W2:Y:S04]  /*02f0*/  @P0 LDS.U8 R10, [R7+UR8+-0x20] ;  /* 0xffffe008070a0984 */ /* 0x000ea80008000000 */
[----:B------:R-:W3:Y:S04]  /*0300*/  @P0 LDS.U8 R13, [R7+UR5+-0x20] ;  /* 0xffffe005070d0984 */ /* 0x000ee80008000000 */
[----:B------:R-:W4:Y:S04]  /*0310*/  @!P3 LDS.U8 R12, [R7+UR8+-0x1f] ;  /* 0xffffe108070cb984 */ /* 0x000f280008000000 */
[----:B------:R-:W5:Y:S01]  /*0320*/  @!P3 LDS.U8 R15, [R7+UR5+-0x1f] ;  /* 0xffffe105070fb984 */ /* 0x000f620008000000 */
[----:B0-----:R-:W-:-:S02]  /*0330*/  @!P5 ISETP.GE.U32.AND P6, PT, R6, R3, PT ;  /* 0x000000030600d20c */ /* 0x001fc40003fc6070 */
[----:B------:R-:W-:Y:S02]  /*0340*/  PRMT R6, RZ, 0x7610, R6 ;  /* 0x00007610ff067816 */ /* 0x000fe40000000006 */
[----:B------:R-:W-:Y:S02]  /*0350*/  @!P5 SEL R9, RZ, 0xff80, !P6 ;  /* 0x0000ff80ff09d807 */ /* 0x000fe40007000000 */
[----:B-1----:R-:W-:Y:S02]  /*0360*/  @!P5 ISETP.GE.U32.AND P6, PT, R11, R4, PT ;  /* 0x000000040b00d20c */ /* 0x002fe40003fc6070 */
[----:B------:R-:W-:Y:S02]  /*0370*/  @!P5 PRMT R6, R9, 0x7610, R6 ;  /* 0x000076100906d816 */ /* 0x000fe40000000006 */
[----:B------:R-:W-:-:S04]  /*0380*/  @!P5 SEL R11, RZ, 0xff80, !P6 ;  /* 0x0000ff80ff0bd807 */ /* 0x000fc80007000000 */
[----:B------:R-:W-:Y:S02]  /*0390*/  @!P5 PRMT R5, R11, 0x7610, R5 ;  /* 0x000076100b05d816 */ /* 0x000fe40000000005 */
[----:B--2---:R-:W-:Y:S02]  /*03a0*/  @P0 ISETP.GE.U32.AND P5, PT, R10, R3, PT ;  /* 0x000000030a00020c */ /* 0x004fe40003fa6070 */
[----:B---3--:R-:W-:Y:S01]  /*03b0*/  @P0 ISETP.GE.U32.AND P6, PT, R13, R4, PT ;  /* 0x000000040d00020c */ /* 0x008fe20003fc6070 */
[----:B------:R-:W0:Y:S01]  /*03c0*/  @P4 LDS.U8 R10, [R7+UR8+0x1] ;  /* 0x00000108070a4984 */ /* 0x000e220008000000 */
[----:B------:R-:W-:Y:S02]  /*03d0*/  @P0 SEL R9, RZ, 0x40, !P5 ;  /* 0x00000040ff090807 */ /* 0x000fe40006800000 */
[----:B------:R-:W-:Y:S01]  /*03e0*/  @P0 SEL R14, RZ, 0x40, !P6 ;  /* 0x00000040ff0e0807 */ /* 0x000fe20007000000 */
[----:B------:R-:W1:Y:S01]  /*03f0*/  @P4 LDS.U8 R13, [R7+UR5+0x1] ;  /* 0x00000105070d4984 */ /* 0x000e620008000000 */
[----:B------:R-:W-:-:S02]  /*0400*/  ISETP.EQ.OR P5, PT, R8, 0x1f, !P4 ;  /* 0x0000001f0800780c */ /* 0x000fc400067a2670 */
[----:B------:R-:W-:Y:S02]  /*0410*/  @P0 LOP3.LUT R9, R9, R6, RZ, 0xfc, !PT ;  /* 0x0000000609090212 */ /* 0x000fe400078efcff */
[----:B------:R-:W-:Y:S02]  /*0420*/  @P0 LOP3.LUT R14, R14, R5, RZ, 0xfc, !PT ;  /* 0x000000050e0e0212 */ /* 0x000fe400078efcff */
[----:B------:R-:W-:Y:S02]  /*0430*/  ISETP.NE.AND P6, PT, R8, 0x1f, PT ;  /* 0x0000001f0800780c */ /* 0x000fe40003fc5270 */
[----:B------:R-:W-:Y:S02]  /*0440*/  @P0 PRMT R6, R9, 0x7610, R6 ;  /* 0x0000761009060816 */ /* 0x000fe40000000006 */
[----:B------:R-:W-:Y:S02]  /*0450*/  @P0 PRMT R5, R14, 0x7610, R5 ;  /* 0x000076100e050816 */ /* 0x000fe40000000005 */
[----:B----4-:R-:W-:-:S02]  /*0460*/  @!P3 ISETP.GE.U32.AND P0, PT, R12, R3, PT ;  /* 0x000000030c00b20c */ /* 0x010fc40003f06070 */
[----:B------:R-:W2:Y:S02]  /*0470*/  @!P5 LDS.U8 R12, [R7+UR8+0x21] ;  /* 0x00002108070cd984 */ /* 0x000ea40008000000 */
[----:B------:R-:W-:Y:S02]  /*0480*/  @!P3 SEL R9, RZ, 0x20, !P0 ;  /* 0x00000020ff09b807 */ /* 0x000fe40004000000 */
[----:B-----5:R-:W-:Y:S01]  /*0490*/  @!P3 ISETP.GE.U32.AND P0, PT, R15, R4, PT ;  /* 0x000000040f00b20c */ /* 0x020fe20003f06070 */
[----:B------:R-:W3:Y:S01]  /*04a0*/  @P6 LDS.U8 R14, [R7+UR8+0x20] ;  /* 0x00002008070e6984 */ /* 0x000ee20008000000 */
[----:B------:R-:W-:Y:S02]  /*04b0*/  @!P3 LOP3.LUT R9, R9, R6, RZ, 0xfc, !PT ;  /* 0x000000060909b212 */ /* 0x000fe400078efcff */
[----:B------:R-:W-:Y:S01]  /*04c0*/  @!P3 SEL R8, RZ, 0x20, !P0 ;  /* 0x00000020ff08b807 */ /* 0x000fe20004000000 */
[----:B------:R-:W4:Y:S01]  /*04d0*/  @!P5 LDS.U8 R15, [R7+UR5+0x21] ;  /* 0x00002105070fd984 */ /* 0x000f220008000000 */
[----:B------:R-:W-:-:S02]  /*04e0*/  PLOP3.LUT P0, PT, PT, PT, PT, 0x80, 0x8 ;  /* 0x000000000008781c */ /* 0x000fc40003f0f070 */
[----:B------:R-:W-:Y:S01]  /*04f0*/  @P6 PLOP3.LUT P0, PT, P2, PT, PT, 0x8, 0x80 ;  /* 0x000000000080681c */ /* 0x000fe2000170e170 */
[----:B------:R-:W5:Y:S01]  /*0500*/  @P6 LDS.U8 R17, [R7+UR5+0x20] ;  /* 0x0000200507116984 */ /* 0x000f620008000000 */
[----:B------:R-:W-:Y:S02]  /*0510*/  @!P3 LOP3.LUT R8, R8, R5, RZ, 0xfc, !PT ;  /* 0x000000050808b212 */ /* 0x000fe400078efcff */
[----:B------:R-:W-:Y:S02]  /*0520*/  @!P3 PRMT R6, R9, 0x7610, R6 ;  /* 0x000076100906b816 */ /* 0x000fe40000000006 */
[----:B------:R-:W-:Y:S01]  /*0530*/  @!P3 PRMT R5, R8, 0x7610, R5 ;  /* 0x000076100805b816 */ /* 0x000fe20000000005 */
[----:B------:R-:W-:Y:S01]  /*0540*/  @P2 LDS.U8 R9, [R7+UR5+-0x1] ;  /* 0xffffff0507092984 */ /* 0x000fe20008000000 */
[----:B0-----:R-:W-:-:S03]  /*0550*/  @P4 ISETP.GE.U32.AND P3, PT, R10, R3, PT ;  /* 0x000000030a00420c */ /* 0x001fc60003f66070 */
[----:B------:R-:W-:Y:S01]  /*0560*/  @P2 LDS.U8 R8, [R7+UR8+-0x1] ;  /* 0xffffff0807082984 */ /* 0x000fe20008000000 */
[----:B------:R-:W-:-:S03]  /*0570*/  @P4 SEL R11, RZ, 0x10, !P3 ;  /* 0x00000010ff0b4807 */ /* 0x000fc60005800000 */
[----:B------:R-:W0:Y:S01]  /*0580*/  @!P0 LDS.U8 R16, [R7+UR8+0x1f] ;  /* 0x00001f0807108984 */ /* 0x000e220008000000 */
[----:B-1----:R-:W-:Y:S02]  /*0590*/  @P4 ISETP.GE.U32.AND P3, PT, R13, R4, PT ;  /* 0x000000040d00420c */ /* 0x002fe40003f66070 */
[----:B------:R-:W-:Y:S01]  /*05a0*/  @P4 LOP3.LUT R11, R11, R6, RZ, 0xfc, !PT ;  /* 0x000000060b0b4212 */ /* 0x000fe200078efcff */
[----:B------:R1:W0:Y:S01]  /*05b0*/  @!P0 LDS.U8 R19, [R7+UR5+0x1f] ;  /* 0x00001f0507138984 */ /* 0x0002220008000000 */
[----:B------:R-:W-:Y:S02]  /*05c0*/  @P4 SEL R10, RZ, 0x10, !P3 ;  /* 0x00000010ff0a4807 */ /* 0x000fe40005800000 */
[----:B------:R-:W-:Y:S02]  /*05d0*/  @P4 PRMT R6, R11, 0x7610, R6 ;  /* 0x000076100b064816 */ /* 0x000fe40000000006 */
[----:B------:R-:W-:-:S04]  /*05e0*/  @P4 LOP3.LUT R10, R10, R5, RZ, 0xfc, !PT ;  /* 0x000000050a0a4212 */ /* 0x000fc800078efcff */
[----:B------:R-:W-:Y:S02]  /*05f0*/  @P4 PRMT R5, R10, 0x7610, R5 ;  /* 0x000076100a054816 */ /* 0x000fe40000000005 */
[----:B--2---:R-:W-:-:S04]  /*0600*/  @!P5 ISETP.GE.U32.AND P3, PT, R12, R3, PT ;  /* 0x000000030c00d20c */ /* 0x004fc80003f66070 */
[----:B------:R-:W-:Y:S02]  /*0610*/  @!P5 SEL R11, RZ, 0x8, !P3 ;  /* 0x00000008ff0bd807 */ /* 0x000fe40005800000 */
[----:B---3--:R-:W-:Y:S02]  /*0620*/  @P6 ISETP.GE.U32.AND P3, PT, R14, R3, PT ;  /* 0x000000030e00620c */ /* 0x008fe40003f66070 */
[----:B----4-:R-:W-:Y:S02]  /*0630*/  @!P5 ISETP.GE.U32.AND P4, PT, R15, R4, PT ;  /* 0x000000040f00d20c */ /* 0x010fe40003f86070 */
[----:B------:R-:W-:Y:S02]  /*0640*/  @!P5 LOP3.LUT R11, R11, R6, RZ, 0xfc, !PT ;  /* 0x000000060b0bd212 */ /* 0x000fe400078efcff */
[----:B------:R-:W-:Y:S02]  /*0650*/  @!P5 SEL R10, RZ, 0x8, !P4 ;  /* 0x00000008ff0ad807 */ /* 0x000fe40006000000 */
[----:B-----5:R-:W-:-:S02]  /*0660*/  @P6 ISETP.GE.U32.AND P4, PT, R17, R4, PT ;  /* 0x000000041100620c */ /* 0x020fc40003f86070 */
[----:B------:R-:W-:Y:S02]  /*0670*/  @!P5 LOP3.LUT R10, R10, R5, RZ, 0xfc, !PT ;  /* 0x000000050a0ad212 */ /* 0x000fe400078efcff */
[----:B------:R-:W-:Y:S02]  /*0680*/  @!P5 PRMT R6, R11, 0x7610, R6 ;  /* 0x000076100b06d816 */ /* 0x000fe40000000006 */
[----:B------:R-:W-:Y:S02]  /*0690*/  @!P5 PRMT R5, R10, 0x7610, R5 ;  /* 0x000076100a05d816 */ /* 0x000fe40000000005 */
[----:B-1----:R-:W-:Y:S02]  /*06a0*/  @P6 SEL R7, RZ, 0x4, !P3 ;  /* 0x00000004ff076807 */ /* 0x002fe40005800000 */
[----:B------:R-:W-:Y:S02]  /*06b0*/  @P6 SEL R10, RZ, 0x4, !P4 ;  /* 0x00000004ff0a6807 */ /* 0x000fe40006000000 */
[----:B------:R-:W-:-:S02]  /*06c0*/  @P6 LOP3.LUT R7, R7, R6, RZ, 0xfc, !PT ;  /* 0x0000000607076212 */ /* 0x000fc400078efcff */
[----:B------:R-:W-:Y:S02]  /*06d0*/  @P6 LOP3.LUT R10, R10, R5, RZ, 0xfc, !PT ;  /* 0x000000050a0a6212 */ /* 0x000fe400078efcff */
[----:B0-----:R-:W-:Y:S02]  /*06e0*/  @!P0 ISETP.GE.U32.AND P3, PT, R16, R3, PT ;  /* 0x000000031000820c */ /* 0x001fe40003f66070 */
[----:B------:R-:W-:Y:S02]  /*06f0*/  @!P0 ISETP.GE.U32.AND P4, PT, R19, R4, PT ;  /* 0x000000041300820c */ /* 0x000fe40003f86070 */
[----:B------:R-:W-:Y:S02]  /*0700*/  @P6 PRMT R6, R7, 0x7610, R6 ;  /* 0x0000761007066816 */ /* 0x000fe40000000006 */
[----:B------:R-:W-:Y:S02]  /*0710*/  @P6 PRMT R5, R10, 0x7610, R5 ;  /* 0x000076100a056816 */ /* 0x000fe40000000005 */
[----:B------:R-:W-:-:S02]  /*0720*/  @!P0 SEL R7, RZ, 0x2, !P3 ;  /* 0x00000002ff078807 */ /* 0x000fc40005800000 */
[----:B------:R-:W-:Y:S02]  /*0730*/  @!P0 SEL R10, RZ, 0x2, !P4 ;  /* 0x00000002ff0a8807 */ /* 0x000fe40006000000 */
[----:B------:R-:W-:Y:S02]  /*0740*/  @!P0 LOP3.LUT R7, R7, R6, RZ, 0xfc, !PT ;  /* 0x0000000607078212 */ /* 0x000fe400078efcff */
[----:B------:R-:W-:Y:S02]  /*0750*/  @P2 ISETP.GE.U32.AND P3, PT, R8, R3, PT ;  /* 0x000000030800220c */ /* 0x000fe40003f66070 */
[----:B------:R-:W-:Y:S02]  /*0760*/  @!P0 LOP3.LUT R10, R10, R5, RZ, 0xfc, !PT ;  /* 0x000000050a0a8212 */ /* 0x000fe400078efcff */
[----:B------:R-:W-:Y:S02]  /*0770*/  @P2 ISETP.GE.U32.AND P4, PT, R9, R4, PT ;  /* 0x000000040900220c */ /* 0x000fe40003f86070 */
[----:B------:R-:W-:-:S02]  /*0780*/  @!P0 PRMT R6, R7, 0x7610, R6 ;  /* 0x0000761007068816 */ /* 0x000fc40000000006 */
[----:B------:R-:W-:Y:S02]  /*0790*/  @P2 SEL R3, RZ, 0x1, !P3 ;  /* 0x00000001ff032807 */ /* 0x000fe40005800000 */
[----:B------:R-:W-:Y:S02]  /*07a0*/  @!P0 PRMT R5, R10, 0x7610, R5 ;  /* 0x000076100a058816 */ /* 0x000fe40000000005 */
[----:B------:R-:W-:Y:S02]  /*07b0*/  @P2 SEL R4, RZ, 0x1, !P4 ;  /* 0x00000001ff042807 */ /* 0x000fe40006000000 */
[----:B------:R-:W-:Y:S02]  /*07c0*/  @P2 LOP3.LUT R3, R6, R3, RZ, 0xfc, !PT ;  /* 0x0000000306032212 */ /* 0x000fe400078efcff */
[----:B------:R-:W-:Y:S02]  /*07d0*/  @P2 LOP3.LUT R4, R5, R4, RZ, 0xfc, !PT ;  /* 0x0000000405042212 */ /* 0x000fe400078efcff */
[----:B------:R-:W-:-:S02]  /*07e0*/  @P2 PRMT R6, R3, 0x7610, R6 ;  /* 0x0000761003062816 */ /* 0x000fc40000000006 */
[----:B------:R-:W-:Y:S02]  /*07f0*/  @P2 PRMT R5, R4, 0x7610, R5 ;  /* 0x0000761004052816 */ /* 0x000fe40000000005 */
[----:B------:R-:W-:Y:S02]  /*0800*/  LOP3.LUT R6, R6, 0xff, RZ, 0xc0, !PT ;  /* 0x000000ff06067812 */ /* 0x000fe400078ec0ff */
[----:B------:R-:W-:Y:S02]  /*0810*/  LOP3.LUT R5, R5, 0xff, RZ, 0xc0, !PT ;  /* 0x000000ff05057812 */ /* 0x000fe400078ec0ff */
[----:B------:R-:W-:Y:S02]  /*0820*/  LEA R6, R6, UR6, 0x2 ;  /* 0x0000000606067c11 */ /* 0x000fe4000f8e10ff */
[----:B------:R-:W-:-:S03]  /*0830*/  LEA R5, R5, UR4, 0x2 ;  /* 0x0000000405057c11 */ /* 0x000fc6000f8e10ff */
[----:B------:R0:W-:Y:S04]  /*0840*/  ATOMS.POPC.INC.32 RZ, [R6+URZ] ;  /* 0x0000000006ff7f8c */ /* 0x0001e8000d8000ff */
[----:B------:R0:W-:Y:S01]  /*0850*/  ATOMS.POPC.INC.32 RZ, [R5+URZ] ;  /* 0x0000000005ff7f8c */ /* 0x0001e2000d8000ff */
[----:B------:R-:W-:Y:S06]  /*0860*/  BAR.SYNC.DEFER_BLOCKING 0x0 ;  /* 0x0000000000007b1d */ /* 0x000fec0000010000 */
[----:B------:R-:W-:Y:S05]  /*0870*/  @P1 EXIT ;  /* 0x000000000000194d */ /* 0x000fea0003800000 */
[----:B------:R-:W0:Y:S01]  /*0880*/  LDS R3, [R2] ;  /* 0x0000000002037984 */ /* 0x000e220000000800 */
[----:B------:R-:W-:Y:S03]  /*0890*/  BSSY.RECONVERGENT B0, `(.L_x_16) ;  /* 0x0000014000007945 */ /* 0x000fe60003800200 */
[----:B------:R-:W1:Y:S01]  /*08a0*/  LDS R0, [R0] ;  /* 0x0000000000007984 */ /* 0x000e620000000800 */
[----:B0-----:R-:W-:-:S05]  /*08b0*/  IMAD.MOV R5, RZ, RZ, -R3 ;  /* 0x000000ffff057224 */ /* 0x001fca00078e0a03 */
[----:B-1----:R-:W-:-:S13]  /*08c0*/  ISETP.NE.AND P0, PT, R0, R5, PT ;  /* 0x000000050000720c */ /* 0x002fda0003f05270 */
        /* <DEDUP_REMOVED lines=15> */
[----:B------:R-:W-:Y:S05]  /*09c0*/  CALL.REL.NOINC `($__internal_1_$__cuda_sm3x_div_rn_noftz_f32_slowpath) ;  /* 0x0000000000107944 */ /* 0x000fea0003c00000 */
.L_x_17:
[----:B------:R-:W-:Y:S05]  /*09d0*/  BSYNC.RECONVERGENT B0 ;  /* 0x0000000000007941 */ /* 0x000fea0003800200 */
.L_x_16:
[----:B------:R-:W0:Y:S02]  /*09e0*/  LDC.64 R2, c[0x0][0x390] ;  /* 0x0000e400ff027b82 */ /* 0x000e240000000a00 */
[----:B0-----:R-:W-:Y:S01]  /*09f0*/  ATOMG.E.ADD.F32.FTZ.RN.STRONG.GPU PT, RZ, desc[UR10][R2.64], R7 ;  /* 0x8000000702ff79a3 */ /* 0x001fe2000c1ef30a */
[----:B------:R-:W-:Y:S05]  /*0a00*/  EXIT ;  /* 0x000000000000794d */ /* 0x000fea0003800000 */
        .weak           $__internal_1_$__cuda_sm3x_div_rn_noftz_f32_slowpath
        .type           $__internal_1_$__cuda_sm3x_div_rn_noftz_f32_slowpath,@function
        .size           $__internal_1_$__cuda_sm3x_div_rn_noftz_f32_slowpath,(.L_x_31 - $__internal_1_$__cuda_sm3x_div_rn_noftz_f32_slowpath)
$__internal_1_$__cuda_sm3x_div_rn_noftz_f32_slowpath:
[----:B------:R-:W-:Y:S01]  /*0a10*/  SHF.R.U32.HI R4, RZ, 0x17, R5 ;  /* 0x00000017ff047819 */ /* 0x000fe20000011605 */
[----:B------:R-:W-:Y:S01]  /*0a20*/  BSSY.RECONVERGENT B1, `(.L_x_18) ;  /* 0x0000064000017945 */ /* 0x000fe20003800200 */
[--C-:B------:R-:W-:Y:S01]  /*0a30*/  SHF.R.U32.HI R3, RZ, 0x17, R0.reuse ;  /* 0x00000017ff037819 */ /* 0x100fe20000011600 */
[----:B------:R-:W-:Y:S01]  /*0a40*/  IMAD.MOV.U32 R7, RZ, RZ, R0 ;  /* 0x000000ffff077224 */ /* 0x000fe200078e0000 */
[----:B------:R-:W-:Y:S02]  /*0a50*/  LOP3.LUT R6, R4, 0xff, RZ, 0xc0, !PT ;  /* 0x000000ff04067812 */ /* 0x000fe400078ec0ff */
[----:B------:R-:W-:-:S03]  /*0a60*/  LOP3.LUT R4, R3, 0xff, RZ, 0xc0, !PT ;  /* 0x000000ff03047812 */ /* 0x000fc600078ec0ff */
[----:B------:R-:W-:Y:S02]  /*0a70*/  VIADD R10, R6, 0xffffffff ;  /* 0xffffffff060a7836 */ /* 0x000fe40000000000 */
[----:B------:R-:W-:-:S03]  /*0a80*/  VIADD R9, R4, 0xffffffff ;  /* 0xffffffff04097836 */ /* 0x000fc60000000000 */
[----:B------:R-:W-:-:S04]  /*0a90*/  ISETP.GT.U32.AND P0, PT, R10, 0xfd, PT ;  /* 0x000000fd0a00780c */ /* 0x000fc80003f04070 */
[----:B------:R-:W-:-:S13]  /*0aa0*/  ISETP.GT.U32.OR P0, PT, R9, 0xfd, P0 ;  /* 0x000000fd0900780c */ /* 0x000fda0000704470 */
[----:B------:R-:W-:Y:S01]  /*0ab0*/  @!P0 IMAD.MOV.U32 R8, RZ, RZ, RZ ;  /* 0x000000ffff088224 */ /* 0x000fe200078e00ff */
[----:B------:R-:W-:Y:S06]  /*0ac0*/  @!P0 BRA `(.L_x_19) ;  /* 0x0000000000608947 */ /* 0x000fec0003800000 */
[----:B------:R-:W-:Y:S01]  /*0ad0*/  FSETP.GTU.FTZ.AND P0, PT, |R0|, +INF , PT ;  /* 0x7f8000000000780b */ /* 0x000fe20003f1c200 */
[----:B------:R-:W-:Y:S01]  /*0ae0*/  IMAD.MOV.U32 R3, RZ, RZ, R5 ;  /* 0x000000ffff037224 */ /* 0x000fe200078e0005 */
        /* <DEDUP_REMOVED lines=22> */
.L_x_19:
[----:B------:R-:W-:Y:S01]  /*0c50*/  LEA R0, R6, 0xc0800000, 0x17 ;  /* 0xc080000006007811 */ /* 0x000fe200078eb8ff */
[----:B------:R-:W-:Y:S01]  /*0c60*/  VIADD R4, R4, 0xffffff81 ;  /* 0xffffff8104047836 */ /* 0x000fe20000000000 */
[----:B------:R-:W-:Y:S03]  /*0c70*/  BSSY.RECONVERGENT B2, `(.L_x_24) ;  /* 0x0000035000027945 */ /* 0x000fe60003800200 */
[----:B------:R-:W-:Y:S02]  /*0c80*/  IMAD.IADD R5, R5, 0x1, -R0 ;  /* 0x0000000105057824 */ /* 0x000fe400078e0a00 */
[----:B------:R-:W-:Y:S02]  /*0c90*/  IMAD R0, R4, -0x800000, R7 ;  /* 0xff80000004007824 */ /* 0x000fe400078e0207 */
[----:B------:R-:W0:Y:S01]  /*0ca0*/  MUFU.RCP R3, R5 ;  /* 0x0000000500037308 */ /* 0x000e220000001000 */
[----:B------:R-:W-:-:S04]  /*0cb0*/  FADD.FTZ R9, -R5, -RZ ;  /* 0x800000ff05097221 */ /* 0x000fc80000010100 */
[----:B0-----:R-:W-:-:S04]  /*0cc0*/  FFMA R10, R3, R9, 1 ;  /* 0x3f800000030a7423 */ /* 0x001fc80000000009 */
[----:B------:R-:W-:-:S04]  /*0cd0*/  FFMA R12, R3, R10, R3 ;  /* 0x0000000a030c7223 */ /* 0x000fc80000000003 */
[----:B------:R-:W-:-:S04]  /*0ce0*/  FFMA R3, R0, R12, RZ ;  /* 0x0000000c00037223 */ /* 0x000fc800000000ff */
[----:B------:R-:W-:-:S04]  /*0cf0*/  FFMA R10, R9, R3, R0 ;  /* 0x00000003090a7223 */ /* 0x000fc80000000000 */
[----:B------:R-:W-:Y:S01]  /*0d00*/  FFMA R11, R12, R10, R3 ;  /* 0x0000000a0c0b7223 */ /* 0x000fe20000000003 */
[----:B------:R-:W-:-:S03]  /*0d10*/  IADD3 R3, PT, PT, R4, 0x7f, -R6 ;  /* 0x0000007f04037810 */ /* 0x000fc60007ffe806 */
[----:B------:R-:W-:Y:S02]  /*0d20*/  FFMA R10, R9, R11, R0 ;  /* 0x0000000b090a7223 */ /* 0x000fe40000000000 */
[----:B------:R-:W-:Y:S02]  /*0d30*/  IMAD.IADD R3, R3, 0x1, R8 ;  /* 0x0000000103037824 */ /* 0x000fe400078e0208 */
        /* <DEDUP_REMOVED lines=20> */
[----:B------:R-:W-:Y:S01]  /*0e80*/  ISETP.NE.AND P1, PT, R6, RZ, PT ;  /* 0x000000ff0600720c */ /* 0x000fe20003f25270 */
[----:B------:R-:W-:Y:S01]  /*0e90*/  IMAD.MOV R6, RZ, RZ, -R6 ;  /* 0x000000ffff067224 */ /* 0x000fe200078e0a06 */
        /* <DEDUP_REMOVED lines=14> */
.L_x_26:
[----:B------:R-:W-:-:S04]  /*0f80*/  LOP3.LUT R7, R7, 0x80000000, RZ, 0xc0, !PT ;  /* 0x8000000007077812 */ /* 0x000fc800078ec0ff */
[----:B------:R-:W-:Y:S01]  /*0f90*/  LOP3.LUT R7, R7, 0x7f800000, RZ, 0xfc, !PT ;  /* 0x7f80000007077812 */ /* 0x000fe200078efcff */
[----:B------:R-:W-:Y:S06]  /*0fa0*/  BRA `(.L_x_27) ;  /* 0x0000000000047947 */ /* 0x000fec0003800000 */
.L_x_25:
[----:B------:R-:W-:-:S07]  /*0fb0*/  IMAD R7, R3, 0x800000, R7 ;  /* 0x0080000003077824 */ /* 0x000fce00078e0207 */
.L_x_27:
[----:B------:R-:W-:Y:S05]  /*0fc0*/  BSYNC.RECONVERGENT B2 ;  /* 0x0000000000027941 */ /* 0x000fea0003800200 */
.L_x_24:
[----:B------:R-:W-:Y:S05]  /*0fd0*/  BRA `(.L_x_28) ;  /* 0x0000000000207947 */ /* 0x000fea0003800000 */
.L_x_23:
[----:B------:R-:W-:-:S04]  /*0fe0*/  LOP3.LUT R7, R5, 0x80000000, R7, 0x48, !PT ;  /* 0x8000000005077812 */ /* 0x000fc800078e4807 */
[----:B------:R-:W-:Y:S01]  /*0ff0*/  LOP3.LUT R7, R7, 0x7f800000, RZ, 0xfc, !PT ;  /* 0x7f80000007077812 */ /* 0x000fe200078efcff */
[----:B------:R-:W-:Y:S06]  /*1000*/  BRA `(.L_x_28) ;  /* 0x0000000000147947 */ /* 0x000fec0003800000 */
.L_x_22:
[----:B------:R-:W-:Y:S01]  /*1010*/  LOP3.LUT R7, R5, 0x80000000, R7, 0x48, !PT ;  /* 0x8000000005077812 */ /* 0x000fe200078e4807 */
[----:B------:R-:W-:Y:S06]  /*1020*/  BRA `(.L_x_28) ;  /* 0x00000000000c7947 */ /* 0x000fec0003800000 */
.L_x_21:
[----:B------:R-:W0:Y:S01]  /*1030*/  MUFU.RSQ R7, -QNAN ;  /* 0xffc0000000077908 */ /* 0x000e220000001400 */
[----:B------:R-:W-:Y:S05]  /*1040*/  BRA `(.L_x_28) ;  /* 0x0000000000047947 */ /* 0x000fea0003800000 */
.L_x_20:
[----:B------:R-:W-:-:S07]  /*1050*/  FADD.FTZ R7, R0, R3 ;  /* 0x0000000300077221 */ /* 0x000fce0000010000 */
.L_x_28:
[----:B------:R-:W-:Y:S05]  /*1060*/  BSYNC.RECONVERGENT B1 ;  /* 0x0000000000017941 */ /* 0x000fea0003800200 */
.L_x_18:
[----:B------:R-:W-:-:S04]  /*1070*/  IMAD.MOV.U32 R3, RZ, RZ, 0x0 ;  /* 0x00000000ff037424 */ /* 0x000fc800078e00ff */
[----:B0-----:R-:W-:Y:S05]  /*1080*/  RET.REL.NODEC R2 `(_Z24image_to_histogram_batchPhS_Pf) ;  /* 0xffffffec02dc7950 */ /* 0x001fea0003c3ffff */
.L_x_29:
        /* <DEDUP_REMOVED lines=15> */
.L_x_31:


//--------------------- .nv.shared.reserved.0     --------------------------
	.section	.nv.shared.reserved.0,"aw",@nobits
	.weak		__nv_reservedSMEM_offset_0_alias
	.size		__nv_reservedSMEM_offset_0_alias, 0, 64
	.other		__nv_reservedSMEM_offset_0_alias,@"STO_CUDA_RESERVED_SHARED STV_DEFAULT"
__nv_reservedSMEM_offset_0_alias:
	.zero		0
	.zero		64


//--------------------- .nv.shared._Z26image_to_histogram_sharedmPhPi --------------------------
	.section	.nv.shared._Z26image_to_histogram_sharedmPhPi,"aw",@nobits
	.sectionflags	@""
	.align	4
.nv.shared._Z26image_to_histogram_sharedmPhPi:
	.zero		3072


//--------------------- .nv.shared._Z24image_to_histogram_batchPhS_Pf --------------------------
	.section	.nv.shared._Z24image_to_histogram_batchPhS_Pf,"aw",@nobits
	.sectionflags	@""
	.align	4
.nv.shared._Z24image_to_histogram_batchPhS_Pf:
	.zero		5120


//--------------------- .nv.constant0._Z18histogram_distancePiS_Pf --------------------------
	.section	.nv.constant0._Z18histogram_distancePiS_Pf,"a",@progbits
	.sectionflags	@""
	.align	4
.nv.constant0._Z18histogram_distancePiS_Pf:
	.zero		920


//--------------------- .nv.constant0._Z25image_to_histogram_simplePhPi --------------------------
	.section	.nv.constant0._Z25image_to_histogram_simplePhPi,"a",@progbits
	.sectionflags	@""
	.align	4
.nv.constant0._Z25image_to_histogram_simplePhPi:
	.zero		912


//--------------------- .nv.constant0._Z26image_to_histogram_sharedmPhPi --------------------------
	.section	.nv.constant0._Z26image_to_histogram_sharedmPhPi,"a",@progbits
	.sectionflags	@""
	.align	4
.nv.constant0._Z26image_to_histogram_sharedmPhPi:
	.zero		912


//--------------------- .nv.constant0._Z24image_to_histogram_batchPhS_Pf --------------------------
	.section	.nv.constant0._Z24image_to_histogram_batchPhS_Pf,"a",@progbits
	.sectionflags	@""
	.align	4
.nv.constant0._Z24image_to_histogram_batchPhS_Pf:
	.zero		920


//--------------------- SYMBOLS --------------------------

	.type		.nv.reservedSmem.offset0,@object
	.size		.nv.reservedSmem.offset0,0x4
	.type		.nv.reservedSmem.cap,@object
	.size		.nv.reservedSmem.cap,0x4
